// auto-generated by cutlass_sweep.gemm — config: {"arch": "sm_100", "cluster_m": 1, "cluster_n": 1, "dtype": "bf16", "dtype_b": "bf16", "layout": "tn", "stages": 0, "tile_k": 64, "tile_m": 64, "tile_n": 256}
#include "cutlass/cutlass.h"
#include "cutlass/gemm/collective/collective_builder.hpp"
#include "cutlass/gemm/device/gemm_universal_adapter.h"
#include "cutlass/gemm/kernel/gemm_universal.hpp"
#include "cutlass/epilogue/collective/collective_builder.hpp"

using ElemA = cutlass::bfloat16_t;
using ElemB = cutlass::bfloat16_t;
using ElemCD = cutlass::bfloat16_t;
using Acc  = float;
using TileShape    = cute::Shape<cute::_64, cute::_256, cute::_64>;
using ClusterShape = cute::Shape<cute::_1, cute::_1, cute::_1>;

using CollectiveEpilogue = typename cutlass::epilogue::collective::CollectiveBuilder<
    cutlass::arch::Sm100, cutlass::arch::OpClassTensorOp,
    TileShape, ClusterShape,
    cutlass::epilogue::collective::EpilogueTileAuto,
    Acc, Acc,
    ElemCD, cutlass::layout::RowMajor, 128 / cutlass::sizeof_bits<ElemCD>::value,
    ElemCD, cutlass::layout::RowMajor, 128 / cutlass::sizeof_bits<ElemCD>::value,
    cutlass::epilogue::collective::EpilogueScheduleAuto
  >::CollectiveOp;

using CollectiveMainloop = typename cutlass::gemm::collective::CollectiveBuilder<
    cutlass::arch::Sm100, cutlass::arch::OpClassTensorOp,
    ElemA, cutlass::layout::ColumnMajor, 128 / cutlass::sizeof_bits<ElemA>::value,
    ElemB, cutlass::layout::RowMajor, 128 / cutlass::sizeof_bits<ElemB>::value,
    Acc,
    TileShape, ClusterShape,
    cutlass::gemm::collective::StageCountAutoCarveout<static_cast<int>(sizeof(typename CollectiveEpilogue::SharedStorage))>,
    cutlass::gemm::collective::KernelScheduleAuto
  >::CollectiveOp;

using GemmKernel = cutlass::gemm::kernel::GemmUniversal<
    cute::Shape<int,int,int,int>,
    CollectiveMainloop,
    CollectiveEpilogue
>;
using Gemm = cutlass::gemm::device::GemmUniversalAdapter<GemmKernel>;

// Force the device kernel symbol into the cubin without needing a host main.
auto* _anchor = &cutlass::device_kernel<GemmKernel>;


// ===== COMPILED SASS (sm_100a) =====

	.target	sm_100a

	.elftype	@"ET_EXEC"


//--------------------- .note.nv.tkinfo           --------------------------
	.section	.note.nv.tkinfo,"",@"SHT_NOTE"
	.sectionflags	@"SHF_NOTE_NV_TKINFO"
	.tkinfo
        /*0018*/ 	.word	0x00000002
        /*0030*/ 	.string	""
        /*0030*/ 	.string	"ptxas"
        /*0030*/ 	.string	"Cuda compilation tools, release 13.0, V13.0.88"
        /*0030*/ 	.string	"Build cuda_13.0.r13.0/compiler.36424714_0"
        /*0030*/ 	.string	"-arch sm_100a -m 64 "



//--------------------- .note.nv.cuinfo           --------------------------
	.section	.note.nv.cuinfo,"",@"SHT_NOTE"
	.sectionflags	@"SHF_NOTE_NV_CUINFO"
        /*0018*/ 	.short	0x0002
        /*001a*/ 	.short	0x0064
        /*001c*/ 	.short	0x0082
	.zero		2


//--------------------- .nv.info                  --------------------------
	.section	.nv.info,"",@"SHT_CUDA_INFO"
	.align	4


	//----- nvinfo : EIATTR_REGCOUNT
	.align		4
        /*0000*/ 	.byte	0x04, 0x2f
        /*0002*/ 	.short	(.L_19 - .L_18)
	.align		4
.L_18:
        /*0004*/ 	.word	index@(_ZN7cutlass13device_kernelINS_4gemm6kernel13GemmUniversalIN4cute5tupleIJiiiiEEENS1_10collective13CollectiveMmaINS1_35MainloopSm100TmaUmmaWarpSpecializedILi4ELi2ELi4ENS5_IJNS4_1CILi1EEESB_SB_EEEEENS5_IJNSA_ILi64EEENSA_ILi256EEESE_EEENS_10bfloat16_tENS5_IJSB_llEEESH_SI_NS4_8TiledMMAINS4_8MMA_AtomIJNS4_20SM100_MMA_F16BF16_SSISH_SH_fLi64ELi256ELNS4_4UMMA5MajorE1ELSN_1ELNSM_7ScaleInE0ELSO_0EEEEEENS4_6LayoutISC_NS5_IJNSA_ILi0EEESS_SS_EEEEENS5_IJNS4_10UnderscoreESV_SV_EEEEENS4_13SM90_TMA_LOADENS4_14ComposedLayoutINS4_7SwizzleILi3ELi4ELi3EEENS4_18smem_ptr_flag_bitsILi16EEENSR_INS5_IJSE_NSA_ILi8EEEEEENS5_IJSB_SE_EEEEEEEvNS4_8identityESY_S18_vS19_EENS_8epilogue10collective18CollectiveEpilogueINS1B_23Sm100TmaWarpSpecializedILi4ELi2ELi32ELb1ELb0EEEJSG_NS5_IJNSR_ISE_SB_EES1G_EEESH_NS5_IJlSB_lEEESH_S1I_NS1B_6fusion15FusionCallbacksIS1F_NS1J_17LinearCombinationISH_fSH_fLNS_15FloatRoundStyleE2EEESG_S1H_JEEENS4_5SM1004TMEM4LOAD26SM100_TMEM_LOAD_16dp256b8xESY_NSZ_IS11_S13_NSR_INS5_IJS14_SE_EEENS5_IJSE_SB_EEEEEEENS4_17SM75_U32x4_LDSM_NENS4_14SM90_TMA_STOREES1W_NS4_17SM90_U32x4_STSM_NENS4_39AutoVectorizingCopyWithAssumedAlignmentILi128EEEEEEvvEEEEvNT_6ParamsE)
        /*0008*/ 	.word	0x00000070


	//----- nvinfo : EIATTR_FRAME_SIZE
	.align		4
.L_19:
        /*000c*/ 	.byte	0x04, 0x11
        /*000e*/ 	.short	(.L_21 - .L_20)
	.align		4
.L_20:
        /*0010*/ 	.word	index@($__internal_2_$__cuda_sm10x_tcgen05_guardrail_trap_unallocated_columns_being_dealloced)
        /*0014*/ 	.word	0x00000000


	//----- nvinfo : EIATTR_FRAME_SIZE
	.align		4
.L_21:
        /*0018*/ 	.byte	0x04, 0x11
        /*001a*/ 	.short	(.L_23 - .L_22)
	.align		4
.L_22:
        /*001c*/ 	.word	index@($__internal_1_$__cuda_sm10x_tcgen05_guardrail_trap_phase_invalid_during_alloc)
        /*0020*/ 	.word	0x00000000


	//----- nvinfo : EIATTR_FRAME_SIZE
	.align		4
.L_23:
        /*0024*/ 	.byte	0x04, 0x11
        /*0026*/ 	.short	(.L_25 - .L_24)
	.align		4
.L_24:
        /*0028*/ 	.word	index@($__internal_0_$__cuda_sm10x_tcgen05_guardrail_trap_col_being_dealloced_not_returned_by_alloc)
        /*002c*/ 	.word	0x00000000


	//----- nvinfo : EIATTR_FRAME_SIZE
	.align		4
.L_25:
        /*0030*/ 	.byte	0x04, 0x11
        /*0032*/ 	.short	(.L_27 - .L_26)
	.align		4
.L_26:
        /*0034*/ 	.word	index@(_ZN7cutlass13device_kernelINS_4gemm6kernel13GemmUniversalIN4cute5tupleIJiiiiEEENS1_10collective13CollectiveMmaINS1_35MainloopSm100TmaUmmaWarpSpecializedILi4ELi2ELi4ENS5_IJNS4_1CILi1EEESB_SB_EEEEENS5_IJNSA_ILi64EEENSA_ILi256EEESE_EEENS_10bfloat16_tENS5_IJSB_llEEESH_SI_NS4_8TiledMMAINS4_8MMA_AtomIJNS4_20SM100_MMA_F16BF16_SSISH_SH_fLi64ELi256ELNS4_4UMMA5MajorE1ELSN_1ELNSM_7ScaleInE0ELSO_0EEEEEENS4_6LayoutISC_NS5_IJNSA_ILi0EEESS_SS_EEEEENS5_IJNS4_10UnderscoreESV_SV_EEEEENS4_13SM90_TMA_LOADENS4_14ComposedLayoutINS4_7SwizzleILi3ELi4ELi3EEENS4_18smem_ptr_flag_bitsILi16EEENSR_INS5_IJSE_NSA_ILi8EEEEEENS5_IJSB_SE_EEEEEEEvNS4_8identityESY_S18_vS19_EENS_8epilogue10collective18CollectiveEpilogueINS1B_23Sm100TmaWarpSpecializedILi4ELi2ELi32ELb1ELb0EEEJSG_NS5_IJNSR_ISE_SB_EES1G_EEESH_NS5_IJlSB_lEEESH_S1I_NS1B_6fusion15FusionCallbacksIS1F_NS1J_17LinearCombinationISH_fSH_fLNS_15FloatRoundStyleE2EEESG_S1H_JEEENS4_5SM1004TMEM4LOAD26SM100_TMEM_LOAD_16dp256b8xESY_NSZ_IS11_S13_NSR_INS5_IJS14_SE_EEENS5_IJSE_SB_EEEEEEENS4_17SM75_U32x4_LDSM_NENS4_14SM90_TMA_STOREES1W_NS4_17SM90_U32x4_STSM_NENS4_39AutoVectorizingCopyWithAssumedAlignmentILi128EEEEEEvvEEEEvNT_6ParamsE)
        /*0038*/ 	.word	0x00000000


	//----- nvinfo : EIATTR_MIN_STACK_SIZE
	.align		4
.L_27:
        /*003c*/ 	.byte	0x04, 0x12
        /*003e*/ 	.short	(.L_29 - .L_28)
	.align		4
.L_28:
        /*0040*/ 	.word	index@(_ZN7cutlass13device_kernelINS_4gemm6kernel13GemmUniversalIN4cute5tupleIJiiiiEEENS1_10collective13CollectiveMmaINS1_35MainloopSm100TmaUmmaWarpSpecializedILi4ELi2ELi4ENS5_IJNS4_1CILi1EEESB_SB_EEEEENS5_IJNSA_ILi64EEENSA_ILi256EEESE_EEENS_10bfloat16_tENS5_IJSB_llEEESH_SI_NS4_8TiledMMAINS4_8MMA_AtomIJNS4_20SM100_MMA_F16BF16_SSISH_SH_fLi64ELi256ELNS4_4UMMA5MajorE1ELSN_1ELNSM_7ScaleInE0ELSO_0EEEEEENS4_6LayoutISC_NS5_IJNSA_ILi0EEESS_SS_EEEEENS5_IJNS4_10UnderscoreESV_SV_EEEEENS4_13SM90_TMA_LOADENS4_14ComposedLayoutINS4_7SwizzleILi3ELi4ELi3EEENS4_18smem_ptr_flag_bitsILi16EEENSR_INS5_IJSE_NSA_ILi8EEEEEENS5_IJSB_SE_EEEEEEEvNS4_8identityESY_S18_vS19_EENS_8epilogue10collective18CollectiveEpilogueINS1B_23Sm100TmaWarpSpecializedILi4ELi2ELi32ELb1ELb0EEEJSG_NS5_IJNSR_ISE_SB_EES1G_EEESH_NS5_IJlSB_lEEESH_S1I_NS1B_6fusion15FusionCallbacksIS1F_NS1J_17LinearCombinationISH_fSH_fLNS_15FloatRoundStyleE2EEESG_S1H_JEEENS4_5SM1004TMEM4LOAD26SM100_TMEM_LOAD_16dp256b8xESY_NSZ_IS11_S13_NSR_INS5_IJS14_SE_EEENS5_IJSE_SB_EEEEEEENS4_17SM75_U32x4_LDSM_NENS4_14SM90_TMA_STOREES1W_NS4_17SM90_U32x4_STSM_NENS4_39AutoVectorizingCopyWithAssumedAlignmentILi128EEEEEEvvEEEEvNT_6ParamsE)
        /*0044*/ 	.word	0x00000000
.L_29:


//--------------------- .nv.compat                --------------------------
	.section	.nv.compat,"",@"SHT_CUDA_COMPAT_INFO"
	.align	4
        /*0000*/ 	.byte	0x02, 0x09, 0x01, 0x00, 0x02, 0x02, 0x02, 0x00, 0x02, 0x05, 0x05, 0x00, 0x03, 0x07, 0x01, 0x01
        /*0010*/ 	.byte	0x02, 0x03, 0x01, 0x00, 0x02, 0x06, 0x01, 0x00, 0x04, 0x0b, 0x08, 0x00, 0x09, 0x00, 0x00, 0x00
        /*0020*/ 	.byte	0x00, 0x00, 0x00, 0x00


//--------------------- .nv.info._ZN7cutlass13device_kernelINS_4gemm6kernel13GemmUniversalIN4cute5tupleIJiiiiEEENS1_10collective13CollectiveMmaINS1_35MainloopSm100TmaUmmaWarpSpecializedILi4ELi2ELi4ENS5_IJNS4_1CILi1EEESB_SB_EEEEENS5_IJNSA_ILi64EEENSA_ILi256EEESE_EEENS_10bfloat16_tENS5_IJSB_llEEESH_SI_NS4_8TiledMMAINS4_8MMA_AtomIJNS4_20SM100_MMA_F16BF16_SSISH_SH_fLi64ELi256ELNS4_4UMMA5MajorE1ELSN_1ELNSM_7ScaleInE0ELSO_0EEEEEENS4_6LayoutISC_NS5_IJNSA_ILi0EEESS_SS_EEEEENS5_IJNS4_10UnderscoreESV_SV_EEEEENS4_13SM90_TMA_LOADENS4_14ComposedLayoutINS4_7SwizzleILi3ELi4ELi3EEENS4_18smem_ptr_flag_bitsILi16EEENSR_INS5_IJSE_NSA_ILi8EEEEEENS5_IJSB_SE_EEEEEEEvNS4_8identityESY_S18_vS19_EENS_8epilogue10collective18CollectiveEpilogueINS1B_23Sm100TmaWarpSpecializedILi4ELi2ELi32ELb1ELb0EEEJSG_NS5_IJNSR_ISE_SB_EES1G_EEESH_NS5_IJlSB_lEEESH_S1I_NS1B_6fusion15FusionCallbacksIS1F_NS1J_17LinearCombinationISH_fSH_fLNS_15FloatRoundStyleE2EEESG_S1H_JEEENS4_5SM1004TMEM4LOAD26SM100_TMEM_LOAD_16dp256b8xESY_NSZ_IS11_S13_NSR_INS5_IJS14_SE_EEENS5_IJSE_SB_EEEEEEENS4_17SM75_U32x4_LDSM_NENS4_14SM90_TMA_STOREES1W_NS4_17SM90_U32x4_STSM_NENS4_39AutoVectorizingCopyWithAssumedAlignmentILi128EEEEEEvvEEEEvNT_6ParamsE --------------------------
	.section	.nv.info._ZN7cutlass13device_kernelINS_4gemm6kernel13GemmUniversalIN4cute5tupleIJiiiiEEENS1_10collective13CollectiveMmaINS1_35MainloopSm100TmaUmmaWarpSpecializedILi4ELi2ELi4ENS5_IJNS4_1CILi1EEESB_SB_EEEEENS5_IJNSA_ILi64EEENSA_ILi256EEESE_EEENS_10bfloat16_tENS5_IJSB_llEEESH_SI_NS4_8TiledMMAINS4_8MMA_AtomIJNS4_20SM100_MMA_F16BF16_SSISH_SH_fLi64ELi256ELNS4_4UMMA5MajorE1ELSN_1ELNSM_7ScaleInE0ELSO_0EEEEEENS4_6LayoutISC_NS5_IJNSA_ILi0EEESS_SS_EEEEENS5_IJNS4_10UnderscoreESV_SV_EEEEENS4_13SM90_TMA_LOADENS4_14ComposedLayoutINS4_7SwizzleILi3ELi4ELi3EEENS4_18smem_ptr_flag_bitsILi16EEENSR_INS5_IJSE_NSA_ILi8EEEEEENS5_IJSB_SE_EEEEEEEvNS4_8identityESY_S18_vS19_EENS_8epilogue10collective18CollectiveEpilogueINS1B_23Sm100TmaWarpSpecializedILi4ELi2ELi32ELb1ELb0EEEJSG_NS5_IJNSR_ISE_SB_EES1G_EEESH_NS5_IJlSB_lEEESH_S1I_NS1B_6fusion15FusionCallbacksIS1F_NS1J_17LinearCombinationISH_fSH_fLNS_15FloatRoundStyleE2EEESG_S1H_JEEENS4_5SM1004TMEM4LOAD26SM100_TMEM_LOAD_16dp256b8xESY_NSZ_IS11_S13_NSR_INS5_IJS14_SE_EEENS5_IJSE_SB_EEEEEEENS4_17SM75_U32x4_LDSM_NENS4_14SM90_TMA_STOREES1W_NS4_17SM90_U32x4_STSM_NENS4_39AutoVectorizingCopyWithAssumedAlignmentILi128EEEEEEvvEEEEvNT_6ParamsE,"",@"SHT_CUDA_INFO"
	.sectionflags	@""
	.align	4


	//----- nvinfo : EIATTR_CUDA_API_VERSION
	.align		4
        /*0000*/ 	.byte	0x04, 0x37
        /*0002*/ 	.short	(.L_31 - .L_30)
.L_30:
        /*0004*/ 	.word	0x00000082


	//----- nvinfo : EIATTR_KPARAM_INFO
	.align		4
.L_31:
        /*0008*/ 	.byte	0x04, 0x17
        /*000a*/ 	.short	(.L_33 - .L_32)
.L_32:
        /*000c*/ 	.word	0x00000000
        /*0010*/ 	.short	0x0000
        /*0012*/ 	.short	0x0000
        /*0014*/ 	.byte	0x00, 0xf0, 0x01, 0x20


	//----- nvinfo : EIATTR_AT_ENTRY_FRAGMENTS
	.align		4
.L_33:
        /*0018*/ 	.byte	0x04, 0x4f
        /*001a*/ 	.short	(.L_35 - .L_34)


	//   ....[0]....
.L_34:
        /*001c*/ 	.word	0x00000006


	//----- nvinfo : EIATTR_RESERVED_SMEM_USED
	.align		4
.L_35:
        /*0020*/ 	.byte	0x01, 0x41
	.zero		2


	//----- nvinfo : EIATTR_SPARSE_MMA_MASK
	.align		4
        /*0024*/ 	.byte	0x03, 0x50
        /*0026*/ 	.short	0x0000


	//----- nvinfo : EIATTR_TCGEN05_1CTA_USED
	.align		4
        /*0028*/ 	.byte	0x01, 0x51
	.zero		2


	//----- nvinfo : EIATTR_MAXREG_COUNT
	.align		4
        /*002c*/ 	.byte	0x03, 0x1b
        /*002e*/ 	.short	0x00ff


	//----- nvinfo : EIATTR_NUM_BARRIERS
	.align		4
        /*0030*/ 	.byte	0x02, 0x4c
        /*0032*/ 	.byte	0x07
	.zero		1


	//----- nvinfo : EIATTR_EXTERNS
	.align		4
        /*0034*/ 	.byte	0x04, 0x0f
        /*0036*/ 	.short	(.L_37 - .L_36)


	//   ....[0]....
	.align		4
.L_36:
        /*0038*/ 	.word	index@(__assertfail)


	//----- nvinfo : EIATTR_MERCURY_ISA_VERSION
	.align		4
.L_37:
        /*003c*/ 	.byte	0x03, 0x5f
        /*003e*/ 	.short	0x0101


	//----- nvinfo : EIATTR_INT_WARP_WIDE_INSTR_OFFSETS
	.align		4
        /*0040*/ 	.byte	0x04, 0x31
        /*0042*/ 	.short	(.L_39 - .L_38)


	//   ....[0]....
.L_38:
        /*0044*/ 	.word	0x00002000


	//   ....[1]....
        /*0048*/ 	.word	0x00003a90


	//   ....[2]....
        /*004c*/ 	.word	0x00003ac0


	//   ....[3]....
        /*0050*/ 	.word	0x00003b10


	//   ....[4]....
        /*0054*/ 	.word	0x00004430


	//   ....[5]....
        /*0058*/ 	.word	0x00004490


	//   ....[6]....
        /*005c*/ 	.word	0x00004580


	//   ....[7]....
        /*0060*/ 	.word	0x000045f0


	//   ....[8]....
        /*0064*/ 	.word	0x00004700


	//   ....[9]....
        /*0068*/ 	.word	0x00004790


	//   ....[10]....
        /*006c*/ 	.word	0x00004960


	//   ....[11]....
        /*0070*/ 	.word	0x00004ac0


	//----- nvinfo : EIATTR_COOP_GROUP_MASK_REGIDS
	.align		4
.L_39:
        /*0074*/ 	.byte	0x04, 0x29
        /*0076*/ 	.short	(.L_41 - .L_40)


	//   ....[0]....
.L_40:
        /*0078*/ 	.word	0xffffffff


	//   ....[1]....
        /*007c*/ 	.word	0xffffffff


	//   ....[2]....
        /*0080*/ 	.word	0xffffffff


	//   ....[3]....
        /*0084*/ 	.word	0xffffffff


	//   ....[4]....
        /*0088*/ 	.word	0xffffffff


	//   ....[5]....
        /*008c*/ 	.word	0xffffffff


	//   ....[6]....
        /*0090*/ 	.word	0xffffffff


	//   ....[7]....
        /*0094*/ 	.word	0xffffffff


	//   ....[8]....
        /*0098*/ 	.word	0xffffffff


	//   ....[9]....
        /*009c*/ 	.word	0xffffffff


	//   ....[10]....
        /*00a0*/ 	.word	0xffffffff


	//   ....[11]....
        /*00a4*/ 	.word	0xffffffff


	//   ....[12]....
        /*00a8*/ 	.word	0xffffffff


	//----- nvinfo : EIATTR_COOP_GROUP_INSTR_OFFSETS
	.align		4
.L_41:
        /*00ac*/ 	.byte	0x04, 0x28
        /*00ae*/ 	.short	(.L_43 - .L_42)


	//   ....[0]....
.L_42:
        /*00b0*/ 	.word	0x00000090


	//   ....[1]....
        /*00b4*/ 	.word	0x000004d0


	//   ....[2]....
        /*00b8*/ 	.word	0x00000640


	//   ....[3]....
        /*00bc*/ 	.word	0x000007e0


	//   ....[4]....
        /*00c0*/ 	.word	0x000008e0


	//   ....[5]....
        /*00c4*/ 	.word	0x00000a50


	//   ....[6]....
        /*00c8*/ 	.word	0x00000bf0


	//   ....[7]....
        /*00cc*/ 	.word	0x00001ee0


	//   ....[8]....
        /*00d0*/ 	.word	0x00002cc0


	//   ....[9]....
        /*00d4*/ 	.word	0x00002ed0


	//   ....[10]....
        /*00d8*/ 	.word	0x00002f00


	//   ....[11]....
        /*00dc*/ 	.word	0x00003980


	//   ....[12]....
        /*00e0*/ 	.word	0x00003bb0


	//----- nvinfo : EIATTR_VRC_CTA_INIT_COUNT
	.align		4
.L_43:
        /*00e4*/ 	.byte	0x02, 0x4a
        /*00e6*/ 	.byte	0x80
	.zero		1


	//----- nvinfo : EIATTR_SYSCALL_OFFSETS
	.align		4
        /*00e8*/ 	.byte	0x04, 0x46
        /*00ea*/ 	.short	(.L_45 - .L_44)


	//   ....[0]....
.L_44:
        /*00ec*/ 	.word	0x00005570


	//   ....[1]....
        /*00f0*/ 	.word	0x00005660


	//   ....[2]....
        /*00f4*/ 	.word	0x00005e90


	//   ....[3]....
        /*00f8*/ 	.word	0x00006b50


	//   ....[4]....
        /*00fc*/ 	.word	0x000077b0


	//   ....[5]....
        /*0100*/ 	.word	0x00008410


	//----- nvinfo : EIATTR_MBARRIER_INSTR_OFFSETS
	.align		4
.L_45:
        /*0104*/ 	.byte	0x04, 0x39
        /*0106*/ 	.short	(.L_47 - .L_46)


	//   ....[0]....
.L_46:
        /*0108*/ 	.word	0x000005b0
        /*010c*/ 	.word	0x000000ff
        /*0110*/ 	.word	0x00000000
        /*0114*/ 	.short	0x0100
        /*0116*/ 	.byte	0x05
	.zero		1


	//   ....[1]....
        /*0118*/ 	.word	0x000005c0
        /*011c*/ 	.word	0x000000ff
        /*0120*/ 	.word	0x00000020
        /*0124*/ 	.short	0x0100
        /*0126*/ 	.byte	0x05
	.zero		1


	//   ....[2]....
        /*0128*/ 	.word	0x000005d0
        /*012c*/ 	.word	0x000000ff
        /*0130*/ 	.word	0x00000008
        /*0134*/ 	.short	0x0100
        /*0136*/ 	.byte	0x05
	.zero		1


	//   ....[3]....
        /*0138*/ 	.word	0x000005e0
        /*013c*/ 	.word	0x000000ff
        /*0140*/ 	.word	0x00000028
        /*0144*/ 	.short	0x0100
        /*0146*/ 	.byte	0x05
	.zero		1


	//   ....[4]....
        /*0148*/ 	.word	0x000005f0
        /*014c*/ 	.word	0x000000ff
        /*0150*/ 	.word	0x00000010
        /*0154*/ 	.short	0x0100
        /*0156*/ 	.byte	0x05
	.zero		1


	//   ....[5]....
        /*0158*/ 	.word	0x00000600
        /*015c*/ 	.word	0x000000ff
        /*0160*/ 	.word	0x00000030
        /*0164*/ 	.short	0x0100
        /*0166*/ 	.byte	0x05
	.zero		1


	//   ....[6]....
        /*0168*/ 	.word	0x00000610
        /*016c*/ 	.word	0x000000ff
        /*0170*/ 	.word	0x00000018
        /*0174*/ 	.short	0x0100
        /*0176*/ 	.byte	0x05
	.zero		1


	//   ....[7]....
        /*0178*/ 	.word	0x00000620
        /*017c*/ 	.word	0x000000ff
        /*0180*/ 	.word	0x00000038
        /*0184*/ 	.short	0x0100
        /*0186*/ 	.byte	0x05
	.zero		1


	//   ....[8]....
        /*0188*/ 	.word	0x00000750
        /*018c*/ 	.word	0x000000ff
        /*0190*/ 	.word	0x00000040
        /*0194*/ 	.short	0x0100
        /*0196*/ 	.byte	0x07
	.zero		1


	//   ....[9]....
        /*0198*/ 	.word	0x00000760
        /*019c*/ 	.word	0x000000ff
        /*01a0*/ 	.word	0x00000060
        /*01a4*/ 	.short	0x0100
        /*01a6*/ 	.byte	0x07
	.zero		1


	//   ....[10]....
        /*01a8*/ 	.word	0x00000770
        /*01ac*/ 	.word	0x000000ff
        /*01b0*/ 	.word	0x00000048
        /*01b4*/ 	.short	0x0100
        /*01b6*/ 	.byte	0x07
	.zero		1


	//   ....[11]....
        /*01b8*/ 	.word	0x00000780
        /*01bc*/ 	.word	0x000000ff
        /*01c0*/ 	.word	0x00000068
        /*01c4*/ 	.short	0x0100
        /*01c6*/ 	.byte	0x07
	.zero		1


	//   ....[12]....
        /*01c8*/ 	.word	0x00000790
        /*01cc*/ 	.word	0x000000ff
        /*01d0*/ 	.word	0x00000050
        /*01d4*/ 	.short	0x0100
        /*01d6*/ 	.byte	0x07
	.zero		1


	//   ....[13]....
        /*01d8*/ 	.word	0x000007a0
        /*01dc*/ 	.word	0x000000ff
        /*01e0*/ 	.word	0x00000070
        /*01e4*/ 	.short	0x0100
        /*01e6*/ 	.byte	0x07
	.zero		1


	//   ....[14]....
        /*01e8*/ 	.word	0x000007b0
        /*01ec*/ 	.word	0x000000ff
        /*01f0*/ 	.word	0x00000058
        /*01f4*/ 	.short	0x0100
        /*01f6*/ 	.byte	0x07
	.zero		1


	//   ....[15]....
        /*01f8*/ 	.word	0x000007c0
        /*01fc*/ 	.word	0x000000ff
        /*0200*/ 	.word	0x00000078
        /*0204*/ 	.short	0x0100
        /*0206*/ 	.byte	0x07
	.zero		1


	//   ....[16]....
        /*0208*/ 	.word	0x000008b0
        /*020c*/ 	.word	0x000000ff
        /*0210*/ 	.word	0x00000080
        /*0214*/ 	.short	0x0100
        /*0216*/ 	.byte	0x05
	.zero		1


	//   ....[17]....
        /*0218*/ 	.word	0x000008c0
        /*021c*/ 	.word	0x000000ff
        /*0220*/ 	.word	0x00000088
        /*0224*/ 	.short	0x0100
        /*0226*/ 	.byte	0x05
	.zero		1


	//   ....[18]....
        /*0228*/ 	.word	0x00000a00
        /*022c*/ 	.word	0x000000ff
        /*0230*/ 	.word	0x00000090
        /*0234*/ 	.short	0x0100
        /*0236*/ 	.byte	0x05
	.zero		1


	//   ....[19]....
        /*0238*/ 	.word	0x00000a10
        /*023c*/ 	.word	0x000000ff
        /*0240*/ 	.word	0x000000a0
        /*0244*/ 	.short	0x0100
        /*0246*/ 	.byte	0x05
	.zero		1


	//   ....[20]....
        /*0248*/ 	.word	0x00000a20
        /*024c*/ 	.word	0x000000ff
        /*0250*/ 	.word	0x00000098
        /*0254*/ 	.short	0x0100
        /*0256*/ 	.byte	0x05
	.zero		1


	//   ....[21]....
        /*0258*/ 	.word	0x00000a30
        /*025c*/ 	.word	0x000000ff
        /*0260*/ 	.word	0x000000a8
        /*0264*/ 	.short	0x0100
        /*0266*/ 	.byte	0x05
	.zero		1


	//   ....[22]....
        /*0268*/ 	.word	0x00000b60
        /*026c*/ 	.word	0x000000ff
        /*0270*/ 	.word	0x000000b0
        /*0274*/ 	.short	0x0100
        /*0276*/ 	.byte	0x07
	.zero		1


	//   ....[23]....
        /*0278*/ 	.word	0x00000b70
        /*027c*/ 	.word	0x000000ff
        /*0280*/ 	.word	0x000000d0
        /*0284*/ 	.short	0x0100
        /*0286*/ 	.byte	0x07
	.zero		1


	//   ....[24]....
        /*0288*/ 	.word	0x00000b80
        /*028c*/ 	.word	0x000000ff
        /*0290*/ 	.word	0x000000b8
        /*0294*/ 	.short	0x0100
        /*0296*/ 	.byte	0x07
	.zero		1


	//   ....[25]....
        /*0298*/ 	.word	0x00000b90
        /*029c*/ 	.word	0x000000ff
        /*02a0*/ 	.word	0x000000d8
        /*02a4*/ 	.short	0x0100
        /*02a6*/ 	.byte	0x07
	.zero		1


	//   ....[26]....
        /*02a8*/ 	.word	0x00000ba0
        /*02ac*/ 	.word	0x000000ff
        /*02b0*/ 	.word	0x000000c0
        /*02b4*/ 	.short	0x0100
        /*02b6*/ 	.byte	0x07
	.zero		1


	//   ....[27]....
        /*02b8*/ 	.word	0x00000bb0
        /*02bc*/ 	.word	0x000000ff
        /*02c0*/ 	.word	0x000000e0
        /*02c4*/ 	.short	0x0100
        /*02c6*/ 	.byte	0x07
	.zero		1


	//   ....[28]....
        /*02c8*/ 	.word	0x00000bc0
        /*02cc*/ 	.word	0x000000ff
        /*02d0*/ 	.word	0x000000c8
        /*02d4*/ 	.short	0x0100
        /*02d6*/ 	.byte	0x07
	.zero		1


	//   ....[29]....
        /*02d8*/ 	.word	0x00000bd0
        /*02dc*/ 	.word	0x000000ff
        /*02e0*/ 	.word	0x000000e8
        /*02e4*/ 	.short	0x0100
        /*02e6*/ 	.byte	0x07
	.zero		1


	//   ....[30]....
        /*02e8*/ 	.word	0x00000cc0
        /*02ec*/ 	.word	0x000000ff
        /*02f0*/ 	.word	0x000000f0
        /*02f4*/ 	.short	0x0100
        /*02f6*/ 	.byte	0x05
	.zero		1


	//   ....[31]....
        /*02f8*/ 	.word	0x00000cd0
        /*02fc*/ 	.word	0x000000ff
        /*0300*/ 	.word	0x00000100
        /*0304*/ 	.short	0x0100
        /*0306*/ 	.byte	0x05
	.zero		1


	//   ....[32]....
        /*0308*/ 	.word	0x00000ce0
        /*030c*/ 	.word	0x000000ff
        /*0310*/ 	.word	0x000000f8
        /*0314*/ 	.short	0x0100
        /*0316*/ 	.byte	0x05
	.zero		1


	//   ....[33]....
        /*0318*/ 	.word	0x00000cf0
        /*031c*/ 	.word	0x000000ff
        /*0320*/ 	.word	0x00000108
        /*0324*/ 	.short	0x0100
        /*0326*/ 	.byte	0x05
	.zero		1


	//   ....[34]....
        /*0328*/ 	.word	0x000015c0
        /*032c*/ 	.word	0x00000002
        /*0330*/ 	.word	0x00000100
        /*0334*/ 	.short	0x010a
        /*0336*/ 	.byte	0xff
	.zero		1


	//   ....[35]....
        /*0338*/ 	.word	0x000015f0
        /*033c*/ 	.word	0x00000002
        /*0340*/ 	.word	0x000000f0
        /*0344*/ 	.short	0x0101
        /*0346*/ 	.byte	0xff
	.zero		1


	//   ....[36]....
        /*0348*/ 	.word	0x000016c0
        /*034c*/ 	.word	0x000000ff
        /*0350*/ 	.word	0x00000020
        /*0354*/ 	.short	0x010a
        /*0356*/ 	.byte	0x08
	.zero		1


	//   ....[37]....
        /*0358*/ 	.word	0x00001790
        /*035c*/ 	.word	0x000000ff
        /*0360*/ 	.word	0x00000020
        /*0364*/ 	.short	0x010a
        /*0366*/ 	.byte	0x29
	.zero		1


	//   ....[38]....
        /*0368*/ 	.word	0x000018e0
        /*036c*/ 	.word	0x000000ff
        /*0370*/ 	.word	0x00000020
        /*0374*/ 	.short	0x010a
        /*0376*/ 	.byte	0x08
	.zero		1


	//   ....[39]....
        /*0378*/ 	.word	0x00001ae0
        /*037c*/ 	.word	0x000000ff
        /*0380*/ 	.word	0x00000088
        /*0384*/ 	.short	0x0101
        /*0386*/ 	.byte	0x04
	.zero		1


	//   ....[40]....
        /*0388*/ 	.word	0x00001b00
        /*038c*/ 	.word	0x000000ff
        /*0390*/ 	.word	0x00000020
        /*0394*/ 	.short	0x010a
        /*0396*/ 	.byte	0x08
	.zero		1


	//   ....[41]....
        /*0398*/ 	.word	0x00001bb0
        /*039c*/ 	.word	0x000000ff
        /*03a0*/ 	.word	0x00000020
        /*03a4*/ 	.short	0x010a
        /*03a6*/ 	.byte	0x29
	.zero		1


	//   ....[42]....
        /*03a8*/ 	.word	0x00001d00
        /*03ac*/ 	.word	0x000000ff
        /*03b0*/ 	.word	0x00000020
        /*03b4*/ 	.short	0x010a
        /*03b6*/ 	.byte	0x08
	.zero		1


	//   ....[43]....
        /*03b8*/ 	.word	0x00001f10
        /*03bc*/ 	.word	0x00000002
        /*03c0*/ 	.word	0x00000090
        /*03c4*/ 	.short	0x010a
        /*03c6*/ 	.byte	0xff
	.zero		1


	//   ....[44]....
        /*03c8*/ 	.word	0x00001fd0
        /*03cc*/ 	.word	0x00000002
        /*03d0*/ 	.word	0x00000000
        /*03d4*/ 	.short	0x0101
        /*03d6*/ 	.byte	0xff
	.zero		1


	//   ....[45]....
        /*03d8*/ 	.word	0x00002530
        /*03dc*/ 	.word	0x000000ff
        /*03e0*/ 	.word	0x00000000
        /*03e4*/ 	.short	0x010a
        /*03e6*/ 	.byte	0x05
	.zero		1


	//   ....[46]....
        /*03e8*/ 	.word	0x000025c0
        /*03ec*/ 	.word	0x000000ff
        /*03f0*/ 	.word	0x00000000
        /*03f4*/ 	.short	0x010a
        /*03f6*/ 	.byte	0x05
	.zero		1


	//   ....[47]....
        /*03f8*/ 	.word	0x00002650
        /*03fc*/ 	.word	0x000000ff
        /*0400*/ 	.word	0x00000000
        /*0404*/ 	.short	0x010a
        /*0406*/ 	.byte	0x05
	.zero		1


	//   ....[48]....
        /*0408*/ 	.word	0x000026f0
        /*040c*/ 	.word	0x00000000
        /*0410*/ 	.word	0x00000000
        /*0414*/ 	.short	0x010a
        /*0416*/ 	.byte	0xff
	.zero		1


	//   ....[49]....
        /*0418*/ 	.word	0x00002810
        /*041c*/ 	.word	0x00000000
        /*0420*/ 	.word	0x000000f0
        /*0424*/ 	.short	0x010a
        /*0426*/ 	.byte	0xff
	.zero		1


	//   ....[50]....
        /*0428*/ 	.word	0x00002880
        /*042c*/ 	.word	0x00000000
        /*0430*/ 	.word	0x00000000
        /*0434*/ 	.short	0x0101
        /*0436*/ 	.byte	0xff
	.zero		1


	//   ....[51]....
        /*0438*/ 	.word	0x000028a0
        /*043c*/ 	.word	0x000000ff
        /*0440*/ 	.word	0x000000a0
        /*0444*/ 	.short	0x010a
        /*0446*/ 	.byte	0x05
	.zero		1


	//   ....[52]....
        /*0448*/ 	.word	0x000029c0
        /*044c*/ 	.word	0x00000000
        /*0450*/ 	.word	0x00000090
        /*0454*/ 	.short	0x010a
        /*0456*/ 	.byte	0xff
	.zero		1


	//   ....[53]....
        /*0458*/ 	.word	0x00002ac0
        /*045c*/ 	.word	0x00000000
        /*0460*/ 	.word	0x00000000
        /*0464*/ 	.short	0x0101
        /*0466*/ 	.byte	0xff
	.zero		1


	//   ....[54]....
        /*0468*/ 	.word	0x00002b50
        /*046c*/ 	.word	0x000000ff
        /*0470*/ 	.word	0x000000a0
        /*0474*/ 	.short	0x0106
        /*0476*/ 	.byte	0x05
	.zero		1


	//   ....[55]....
        /*0478*/ 	.word	0x00002b70
        /*047c*/ 	.word	0x000000ff
        /*0480*/ 	.word	0x000000a0
        /*0484*/ 	.short	0x010a
        /*0486*/ 	.byte	0x05
	.zero		1


	//   ....[56]....
        /*0488*/ 	.word	0x00002c00
        /*048c*/ 	.word	0x000000ff
        /*0490*/ 	.word	0x000000a0
        /*0494*/ 	.short	0x0106
        /*0496*/ 	.byte	0x04
	.zero		1


	//   ....[57]....
        /*0498*/ 	.word	0x00002c40
        /*049c*/ 	.word	0x00000000
        /*04a0*/ 	.word	0x000000a0
        /*04a4*/ 	.short	0x010a
        /*04a6*/ 	.byte	0xff
	.zero		1


	//   ....[58]....
        /*04a8*/ 	.word	0x00003170
        /*04ac*/ 	.word	0x00000000
        /*04b0*/ 	.word	0x00000090
        /*04b4*/ 	.short	0x010a
        /*04b6*/ 	.byte	0xff
	.zero		1


	//   ....[59]....
        /*04b8*/ 	.word	0x00003270
        /*04bc*/ 	.word	0x00000003
        /*04c0*/ 	.word	0x00000000
        /*04c4*/ 	.short	0x0101
        /*04c6*/ 	.byte	0xff
	.zero		1


	//   ....[60]....
        /*04c8*/ 	.word	0x00003280
        /*04cc*/ 	.word	0x000000ff
        /*04d0*/ 	.word	0x00000000
        /*04d4*/ 	.short	0x010a
        /*04d6*/ 	.byte	0x06
	.zero		1


	//   ....[61]....
        /*04d8*/ 	.word	0x00003300
        /*04dc*/ 	.word	0x000000ff
        /*04e0*/ 	.word	0x000000d0
        /*04e4*/ 	.short	0x010a
        /*04e6*/ 	.byte	0x07
	.zero		1


	//   ....[62]....
        /*04e8*/ 	.word	0x000033e0
        /*04ec*/ 	.word	0x000000ff
        /*04f0*/ 	.word	0x00000000
        /*04f4*/ 	.short	0x010a
        /*04f6*/ 	.byte	0x06
	.zero		1


	//   ....[63]....
        /*04f8*/ 	.word	0x00003510
        /*04fc*/ 	.word	0x000000ff
        /*0500*/ 	.word	0x00000000
        /*0504*/ 	.short	0x010a
        /*0506*/ 	.byte	0x1a
	.zero		1


	//   ....[64]....
        /*0508*/ 	.word	0x000037b0
        /*050c*/ 	.word	0x000000ff
        /*0510*/ 	.word	0x00000000
        /*0514*/ 	.short	0x010a
        /*0516*/ 	.byte	0x06
	.zero		1


	//   ....[65]....
        /*0518*/ 	.word	0x00003840
        /*051c*/ 	.word	0x000000ff
        /*0520*/ 	.word	0x00000000
        /*0524*/ 	.short	0x010a
        /*0526*/ 	.byte	0x06
	.zero		1


	//   ....[66]....
        /*0528*/ 	.word	0x000038d0
        /*052c*/ 	.word	0x000000ff
        /*0530*/ 	.word	0x00000000
        /*0534*/ 	.short	0x010a
        /*0536*/ 	.byte	0x06
	.zero		1


	//   ....[67]....
        /*0538*/ 	.word	0x00003960
        /*053c*/ 	.word	0x000000ff
        /*0540*/ 	.word	0x00000000
        /*0544*/ 	.short	0x010a
        /*0546*/ 	.byte	0x07
	.zero		1


	//   ....[68]....
        /*0548*/ 	.word	0x00003de0
        /*054c*/ 	.word	0x00000000
        /*0550*/ 	.word	0x00000090
        /*0554*/ 	.short	0x010a
        /*0556*/ 	.byte	0xff
	.zero		1


	//   ....[69]....
        /*0558*/ 	.word	0x00003ea0
        /*055c*/ 	.word	0x00000000
        /*0560*/ 	.word	0x00000000
        /*0564*/ 	.short	0x0101
        /*0566*/ 	.byte	0xff
	.zero		1


	//   ....[70]....
        /*0568*/ 	.word	0x000041c0
        /*056c*/ 	.word	0x000000ff
        /*0570*/ 	.word	0x00000088
        /*0574*/ 	.short	0x010a
        /*0576*/ 	.byte	0x07
	.zero		1


	//   ....[71]....
        /*0578*/ 	.word	0x000043b0
        /*057c*/ 	.word	0x000000ff
        /*0580*/ 	.word	0x00000060
        /*0584*/ 	.short	0x010a
        /*0586*/ 	.byte	0x07
	.zero		1


	//   ....[72]....
        /*0588*/ 	.word	0x00004530
        /*058c*/ 	.word	0x000000ff
        /*0590*/ 	.word	0x00000040
        /*0594*/ 	.short	0x010b
        /*0596*/ 	.byte	0x07
	.zero		1


	//   ....[73]....
        /*0598*/ 	.word	0x00004540
        /*059c*/ 	.word	0x000000ff
        /*05a0*/ 	.word	0x00000000
        /*05a4*/ 	.short	0x0101
        /*05a6*/ 	.byte	0x08
	.zero		1


	//   ....[74]....
        /*05a8*/ 	.word	0x00004550
        /*05ac*/ 	.word	0x000000ff
        /*05b0*/ 	.word	0x00000068
        /*05b4*/ 	.short	0x010a
        /*05b6*/ 	.byte	0x07
	.zero		1


	//   ....[75]....
        /*05b8*/ 	.word	0x000046a0
        /*05bc*/ 	.word	0x000000ff
        /*05c0*/ 	.word	0x00000048
        /*05c4*/ 	.short	0x010b
        /*05c6*/ 	.byte	0x07
	.zero		1


	//   ....[76]....
        /*05c8*/ 	.word	0x000046b0
        /*05cc*/ 	.word	0x000000ff
        /*05d0*/ 	.word	0x00000000
        /*05d4*/ 	.short	0x0101
        /*05d6*/ 	.byte	0x08
	.zero		1


	//   ....[77]....
        /*05d8*/ 	.word	0x000046c0
        /*05dc*/ 	.word	0x000000ff
        /*05e0*/ 	.word	0x00000070
        /*05e4*/ 	.short	0x010a
        /*05e6*/ 	.byte	0x07
	.zero		1


	//   ....[78]....
        /*05e8*/ 	.word	0x00004840
        /*05ec*/ 	.word	0x000000ff
        /*05f0*/ 	.word	0x00000050
        /*05f4*/ 	.short	0x010b
        /*05f6*/ 	.byte	0x07
	.zero		1


	//   ....[79]....
        /*05f8*/ 	.word	0x00004880
        /*05fc*/ 	.word	0x000000ff
        /*0600*/ 	.word	0x00000000
        /*0604*/ 	.short	0x0101
        /*0606*/ 	.byte	0x08
	.zero		1


	//   ....[80]....
        /*0608*/ 	.word	0x000048c0
        /*060c*/ 	.word	0x000000ff
        /*0610*/ 	.word	0x00000078
        /*0614*/ 	.short	0x010a
        /*0616*/ 	.byte	0x07
	.zero		1


	//   ....[81]....
        /*0618*/ 	.word	0x00004b00
        /*061c*/ 	.word	0x000000ff
        /*0620*/ 	.word	0x00000058
        /*0624*/ 	.short	0x010b
        /*0626*/ 	.byte	0x07
	.zero		1


	//   ....[82]....
        /*0628*/ 	.word	0x00004b20
        /*062c*/ 	.word	0x000000ff
        /*0630*/ 	.word	0x00000000
        /*0634*/ 	.short	0x0101
        /*0636*/ 	.byte	0x0d
	.zero		1


	//   ....[83]....
        /*0638*/ 	.word	0x00004b50
        /*063c*/ 	.word	0x000000ff
        /*0640*/ 	.word	0x00000060
        /*0644*/ 	.short	0x010a
        /*0646*/ 	.byte	0x07
	.zero		1


	//   ....[84]....
        /*0648*/ 	.word	0x00004b70
        /*064c*/ 	.word	0x000000ff
        /*0650*/ 	.word	0x00000068
        /*0654*/ 	.short	0x010a
        /*0656*/ 	.byte	0x07
	.zero		1


	//   ....[85]....
        /*0658*/ 	.word	0x00004b90
        /*065c*/ 	.word	0x000000ff
        /*0660*/ 	.word	0x00000070
        /*0664*/ 	.short	0x010a
        /*0666*/ 	.byte	0x07
	.zero		1


	//   ....[86]....
        /*0668*/ 	.word	0x00004bd0
        /*066c*/ 	.word	0x00000000
        /*0670*/ 	.word	0x00000078
        /*0674*/ 	.short	0x010a
        /*0676*/ 	.byte	0xff
	.zero		1


	//   ....[87]....
        /*0678*/ 	.word	0x00004f30
        /*067c*/ 	.word	0x00000000
        /*0680*/ 	.word	0x00000090
        /*0684*/ 	.short	0x010a
        /*0686*/ 	.byte	0xff
	.zero		1


	//   ....[88]....
        /*0688*/ 	.word	0x00005040
        /*068c*/ 	.word	0x00000000
        /*0690*/ 	.word	0x00000000
        /*0694*/ 	.short	0x0101
        /*0696*/ 	.byte	0xff
	.zero		1


	//   ....[89]....
        /*0698*/ 	.word	0x00005ac0
        /*069c*/ 	.word	0x000000ff
        /*06a0*/ 	.word	0x00000040
        /*06a4*/ 	.short	0x010a
        /*06a6*/ 	.byte	0x24
	.zero		1


	//   ....[90]....
        /*06a8*/ 	.word	0x00005b00
        /*06ac*/ 	.word	0x00000040
        /*06b0*/ 	.word	0x000000b0
        /*06b4*/ 	.short	0x010a
        /*06b6*/ 	.byte	0xff
	.zero		1


	//   ....[91]....
        /*06b8*/ 	.word	0x00005c70
        /*06bc*/ 	.word	0x000000ff
        /*06c0*/ 	.word	0x00000040
        /*06c4*/ 	.short	0x010a
        /*06c6*/ 	.byte	0x24
	.zero		1


	//   ....[92]....
        /*06c8*/ 	.word	0x00005d70
        /*06cc*/ 	.word	0x00000040
        /*06d0*/ 	.word	0x000000b0
        /*06d4*/ 	.short	0x010a
        /*06d6*/ 	.byte	0xff
	.zero		1


	//   ....[93]....
        /*06d8*/ 	.word	0x00006870
        /*06dc*/ 	.word	0x00000000
        /*06e0*/ 	.word	0x00000000
        /*06e4*/ 	.short	0x0101
        /*06e6*/ 	.byte	0xff
	.zero		1


	//   ....[94]....
        /*06e8*/ 	.word	0x00006880
        /*06ec*/ 	.word	0x00000002
        /*06f0*/ 	.word	0x00000040
        /*06f4*/ 	.short	0x010a
        /*06f6*/ 	.byte	0xff
	.zero		1


	//   ....[95]....
        /*06f8*/ 	.word	0x00006950
        /*06fc*/ 	.word	0x00000002
        /*0700*/ 	.word	0x00000040
        /*0704*/ 	.short	0x010a
        /*0706*/ 	.byte	0xff
	.zero		1


	//   ....[96]....
        /*0708*/ 	.word	0x000074d0
        /*070c*/ 	.word	0x0000004a
        /*0710*/ 	.word	0x00000000
        /*0714*/ 	.short	0x0101
        /*0716*/ 	.byte	0xff
	.zero		1


	//   ....[97]....
        /*0718*/ 	.word	0x000074f0
        /*071c*/ 	.word	0x00000000
        /*0720*/ 	.word	0x00000040
        /*0724*/ 	.short	0x010a
        /*0726*/ 	.byte	0xff
	.zero		1


	//   ....[98]....
        /*0728*/ 	.word	0x000075b0
        /*072c*/ 	.word	0x00000000
        /*0730*/ 	.word	0x00000040
        /*0734*/ 	.short	0x010a
        /*0736*/ 	.byte	0xff
	.zero		1


	//   ....[99]....
        /*0738*/ 	.word	0x00008130
        /*073c*/ 	.word	0x0000004a
        /*0740*/ 	.word	0x00000000
        /*0744*/ 	.short	0x0101
        /*0746*/ 	.byte	0xff
	.zero		1


	//   ....[100]....
        /*0748*/ 	.word	0x00008150
        /*074c*/ 	.word	0x00000002
        /*0750*/ 	.word	0x00000040
        /*0754*/ 	.short	0x010a
        /*0756*/ 	.byte	0xff
	.zero		1


	//   ....[101]....
        /*0758*/ 	.word	0x00008210
        /*075c*/ 	.word	0x00000002
        /*0760*/ 	.word	0x00000040
        /*0764*/ 	.short	0x010a
        /*0766*/ 	.byte	0xff
	.zero		1


	//   ....[102]....
        /*0768*/ 	.word	0x00008630
        /*076c*/ 	.word	0x000000ff
        /*0770*/ 	.word	0x00000000
        /*0774*/ 	.short	0x0101
        /*0776*/ 	.byte	0x05
	.zero		1


	//   ....[103]....
        /*0778*/ 	.word	0x00008df0
        /*077c*/ 	.word	0x00000000
        /*0780*/ 	.word	0x00000000
        /*0784*/ 	.short	0x0101
        /*0786*/ 	.byte	0xff
	.zero		1


	//   ....[104]....
        /*0788*/ 	.word	0x00009060
        /*078c*/ 	.word	0x000000ff
        /*0790*/ 	.word	0x00000000
        /*0794*/ 	.short	0x0101
        /*0796*/ 	.byte	0x04
	.zero		1


	//   ....[105]....
        /*0798*/ 	.word	0x00009080
        /*079c*/ 	.word	0x00000002
        /*07a0*/ 	.word	0x00000100
        /*07a4*/ 	.short	0x010a
        /*07a6*/ 	.byte	0xff
	.zero		1


	//   ....[106]....
        /*07a8*/ 	.word	0x000090e0
        /*07ac*/ 	.word	0x00000002
        /*07b0*/ 	.word	0x00000020
        /*07b4*/ 	.short	0x010a
        /*07b6*/ 	.byte	0xff
	.zero		1


	//   ....[107]....
        /*07b8*/ 	.word	0x00009140
        /*07bc*/ 	.word	0x00000002
        /*07c0*/ 	.word	0x00000020
        /*07c4*/ 	.short	0x010a
        /*07c6*/ 	.byte	0xff
	.zero		1


	//   ....[108]....
        /*07c8*/ 	.word	0x00009190
        /*07cc*/ 	.word	0x00000002
        /*07d0*/ 	.word	0x00000090
        /*07d4*/ 	.short	0x010a
        /*07d6*/ 	.byte	0xff
	.zero		1


	//   ....[109]....
        /*07d8*/ 	.word	0x000091f0
        /*07dc*/ 	.word	0x00000000
        /*07e0*/ 	.word	0x00000000
        /*07e4*/ 	.short	0x010a
        /*07e6*/ 	.byte	0xff
	.zero		1


	//   ....[110]....
        /*07e8*/ 	.word	0x00009250
        /*07ec*/ 	.word	0x00000000
        /*07f0*/ 	.word	0x00000000
        /*07f4*/ 	.short	0x010a
        /*07f6*/ 	.byte	0xff
	.zero		1


	//   ....[111]....
        /*07f8*/ 	.word	0x000092b0
        /*07fc*/ 	.word	0x00000000
        /*0800*/ 	.word	0x00000000
        /*0804*/ 	.short	0x010a
        /*0806*/ 	.byte	0xff
	.zero		1


	//   ....[112]....
        /*0808*/ 	.word	0x00009300
        /*080c*/ 	.word	0x00000000
        /*0810*/ 	.word	0x000000f0
        /*0814*/ 	.short	0x010a
        /*0816*/ 	.byte	0xff
	.zero		1


	//   ....[113]....
        /*0818*/ 	.word	0x00009360
        /*081c*/ 	.word	0x00000000
        /*0820*/ 	.word	0x000000a0
        /*0824*/ 	.short	0x010a
        /*0826*/ 	.byte	0xff
	.zero		1


	//   ....[114]....
        /*0828*/ 	.word	0x000093b0
        /*082c*/ 	.word	0x00000000
        /*0830*/ 	.word	0x00000090
        /*0834*/ 	.short	0x010a
        /*0836*/ 	.byte	0xff
	.zero		1


	//   ....[115]....
        /*0838*/ 	.word	0x00009410
        /*083c*/ 	.word	0x00000000
        /*0840*/ 	.word	0x000000a0
        /*0844*/ 	.short	0x010a
        /*0846*/ 	.byte	0xff
	.zero		1


	//   ....[116]....
        /*0848*/ 	.word	0x00009460
        /*084c*/ 	.word	0x00000000
        /*0850*/ 	.word	0x00000090
        /*0854*/ 	.short	0x010a
        /*0856*/ 	.byte	0xff
	.zero		1


	//   ....[117]....
        /*0858*/ 	.word	0x000094c0
        /*085c*/ 	.word	0x00000002
        /*0860*/ 	.word	0x000000d0
        /*0864*/ 	.short	0x010a
        /*0866*/ 	.byte	0xff
	.zero		1


	//   ....[118]....
        /*0868*/ 	.word	0x00009520
        /*086c*/ 	.word	0x00000000
        /*0870*/ 	.word	0x00000000
        /*0874*/ 	.short	0x010a
        /*0876*/ 	.byte	0xff
	.zero		1


	//   ....[119]....
        /*0878*/ 	.word	0x00009580
        /*087c*/ 	.word	0x00000000
        /*0880*/ 	.word	0x00000000
        /*0884*/ 	.short	0x010a
        /*0886*/ 	.byte	0xff
	.zero		1


	//   ....[120]....
        /*0888*/ 	.word	0x000095e0
        /*088c*/ 	.word	0x00000000
        /*0890*/ 	.word	0x00000000
        /*0894*/ 	.short	0x010a
        /*0896*/ 	.byte	0xff
	.zero		1


	//   ....[121]....
        /*0898*/ 	.word	0x00009640
        /*089c*/ 	.word	0x00000000
        /*08a0*/ 	.word	0x00000000
        /*08a4*/ 	.short	0x010a
        /*08a6*/ 	.byte	0xff
	.zero		1


	//   ....[122]....
        /*08a8*/ 	.word	0x000096a0
        /*08ac*/ 	.word	0x00000000
        /*08b0*/ 	.word	0x00000000
        /*08b4*/ 	.short	0x010a
        /*08b6*/ 	.byte	0xff
	.zero		1


	//   ....[123]....
        /*08b8*/ 	.word	0x000096f0
        /*08bc*/ 	.word	0x00000000
        /*08c0*/ 	.word	0x00000090
        /*08c4*/ 	.short	0x010a
        /*08c6*/ 	.byte	0xff
	.zero		1


	//   ....[124]....
        /*08c8*/ 	.word	0x00009750
        /*08cc*/ 	.word	0x00000000
        /*08d0*/ 	.word	0x00000088
        /*08d4*/ 	.short	0x010a
        /*08d6*/ 	.byte	0xff
	.zero		1


	//   ....[125]....
        /*08d8*/ 	.word	0x000097b0
        /*08dc*/ 	.word	0x00000000
        /*08e0*/ 	.word	0x00000060
        /*08e4*/ 	.short	0x010a
        /*08e6*/ 	.byte	0xff
	.zero		1


	//   ....[126]....
        /*08e8*/ 	.word	0x00009810
        /*08ec*/ 	.word	0x00000000
        /*08f0*/ 	.word	0x00000068
        /*08f4*/ 	.short	0x010a
        /*08f6*/ 	.byte	0xff
	.zero		1


	//   ....[127]....
        /*08f8*/ 	.word	0x00009870
        /*08fc*/ 	.word	0x00000000
        /*0900*/ 	.word	0x00000070
        /*0904*/ 	.short	0x010a
        /*0906*/ 	.byte	0xff
	.zero		1


	//   ....[128]....
        /*0908*/ 	.word	0x000098d0
        /*090c*/ 	.word	0x00000000
        /*0910*/ 	.word	0x00000078
        /*0914*/ 	.short	0x010a
        /*0916*/ 	.byte	0xff
	.zero		1


	//   ....[129]....
        /*0918*/ 	.word	0x00009930
        /*091c*/ 	.word	0x00000000
        /*0920*/ 	.word	0x00000060
        /*0924*/ 	.short	0x010a
        /*0926*/ 	.byte	0xff
	.zero		1


	//   ....[130]....
        /*0928*/ 	.word	0x00009990
        /*092c*/ 	.word	0x00000000
        /*0930*/ 	.word	0x00000068
        /*0934*/ 	.short	0x010a
        /*0936*/ 	.byte	0xff
	.zero		1


	//   ....[131]....
        /*0938*/ 	.word	0x000099f0
        /*093c*/ 	.word	0x00000000
        /*0940*/ 	.word	0x00000070
        /*0944*/ 	.short	0x010a
        /*0946*/ 	.byte	0xff
	.zero		1


	//   ....[132]....
        /*0948*/ 	.word	0x00009a40
        /*094c*/ 	.word	0x00000000
        /*0950*/ 	.word	0x00000090
        /*0954*/ 	.short	0x010a
        /*0956*/ 	.byte	0xff
	.zero		1


	//   ....[133]....
        /*0958*/ 	.word	0x00009aa0
        /*095c*/ 	.word	0x00000000
        /*0960*/ 	.word	0x00000040
        /*0964*/ 	.short	0x010a
        /*0966*/ 	.byte	0xff
	.zero		1


	//   ....[134]....
        /*0968*/ 	.word	0x00009af0
        /*096c*/ 	.word	0x00000040
        /*0970*/ 	.word	0x000000b0
        /*0974*/ 	.short	0x010a
        /*0976*/ 	.byte	0xff
	.zero		1


	//   ....[135]....
        /*0978*/ 	.word	0x00009b40
        /*097c*/ 	.word	0x00000002
        /*0980*/ 	.word	0x00000040
        /*0984*/ 	.short	0x010a
        /*0986*/ 	.byte	0xff
	.zero		1


	//   ....[136]....
        /*0988*/ 	.word	0x00009b90
        /*098c*/ 	.word	0x00000000
        /*0990*/ 	.word	0x00000040
        /*0994*/ 	.short	0x010a
        /*0996*/ 	.byte	0xff
	.zero		1


	//   ....[137]....
        /*0998*/ 	.word	0x00009be0
        /*099c*/ 	.word	0x00000002
        /*09a0*/ 	.word	0x00000040
        /*09a4*/ 	.short	0x010a
        /*09a6*/ 	.byte	0xff
	.zero		1


	//----- nvinfo : EIATTR_NUM_MBARRIERS
	.align		4
.L_47:
        /*09a8*/ 	.byte	0x03, 0x38
        /*09aa*/ 	.short	0x0022


	//----- nvinfo : EIATTR_EXIT_INSTR_OFFSETS
	.align		4
        /*09ac*/ 	.byte	0x04, 0x1c
        /*09ae*/ 	.short	(.L_49 - .L_48)


	//   ....[0]....
.L_48:
        /*09b0*/ 	.word	0x00002720


	//   ....[1]....
        /*09b4*/ 	.word	0x00002c10


	//   ....[2]....
        /*09b8*/ 	.word	0x00002c70


	//   ....[3]....
        /*09bc*/ 	.word	0x00003bc0


	//   ....[4]....
        /*09c0*/ 	.word	0x00004c00


	//   ....[5]....
        /*09c4*/ 	.word	0x00004c40


	//   ....[6]....
        /*09c8*/ 	.word	0x00008f50


	//   ....[7]....
        /*09cc*/ 	.word	0x00008fd0


	//   ....[8]....
        /*09d0*/ 	.word	0x00009000


	//   ....[9]....
        /*09d4*/ 	.word	0x00009070


	//----- nvinfo : EIATTR_MAX_THREADS
	.align		4
.L_49:
        /*09d8*/ 	.byte	0x04, 0x05
        /*09da*/ 	.short	(.L_51 - .L_50)
.L_50:
        /*09dc*/ 	.word	0x00000100
        /*09e0*/ 	.word	0x00000001
        /*09e4*/ 	.word	0x00000001


	//----- nvinfo : EIATTR_CRS_STACK_SIZE
	.align		4
.L_51:
        /*09e8*/ 	.byte	0x04, 0x1e
        /*09ea*/ 	.short	(.L_53 - .L_52)
.L_52:
        /*09ec*/ 	.word	0x00000000


	//----- nvinfo : EIATTR_CBANK_PARAM_SIZE
	.align		4
.L_53:
        /*09f0*/ 	.byte	0x03, 0x19
        /*09f2*/ 	.short	0x0800


	//----- nvinfo : EIATTR_PARAM_CBANK
	.align		4
        /*09f4*/ 	.byte	0x04, 0x0a
        /*09f6*/ 	.short	(.L_55 - .L_54)
	.align		4
.L_54:
        /*09f8*/ 	.word	index@(.nv.constant0._ZN7cutlass13device_kernelINS_4gemm6kernel13GemmUniversalIN4cute5tupleIJiiiiEEENS1_10collective13CollectiveMmaINS1_35MainloopSm100TmaUmmaWarpSpecializedILi4ELi2ELi4ENS5_IJNS4_1CILi1EEESB_SB_EEEEENS5_IJNSA_ILi64EEENSA_ILi256EEESE_EEENS_10bfloat16_tENS5_IJSB_llEEESH_SI_NS4_8TiledMMAINS4_8MMA_AtomIJNS4_20SM100_MMA_F16BF16_SSISH_SH_fLi64ELi256ELNS4_4UMMA5MajorE1ELSN_1ELNSM_7ScaleInE0ELSO_0EEEEEENS4_6LayoutISC_NS5_IJNSA_ILi0EEESS_SS_EEEEENS5_IJNS4_10UnderscoreESV_SV_EEEEENS4_13SM90_TMA_LOADENS4_14ComposedLayoutINS4_7SwizzleILi3ELi4ELi3EEENS4_18smem_ptr_flag_bitsILi16EEENSR_INS5_IJSE_NSA_ILi8EEEEEENS5_IJSB_SE_EEEEEEEvNS4_8identityESY_S18_vS19_EENS_8epilogue10collective18CollectiveEpilogueINS1B_23Sm100TmaWarpSpecializedILi4ELi2ELi32ELb1ELb0EEEJSG_NS5_IJNSR_ISE_SB_EES1G_EEESH_NS5_IJlSB_lEEESH_S1I_NS1B_6fusion15FusionCallbacksIS1F_NS1J_17LinearCombinationISH_fSH_fLNS_15FloatRoundStyleE2EEESG_S1H_JEEENS4_5SM1004TMEM4LOAD26SM100_TMEM_LOAD_16dp256b8xESY_NSZ_IS11_S13_NSR_INS5_IJS14_SE_EEENS5_IJSE_SB_EEEEEEENS4_17SM75_U32x4_LDSM_NENS4_14SM90_TMA_STOREES1W_NS4_17SM90_U32x4_STSM_NENS4_39AutoVectorizingCopyWithAssumedAlignmentILi128EEEEEEvvEEEEvNT_6ParamsE)
        /*09fc*/ 	.short	0x0380
        /*09fe*/ 	.short	0x0800


	//----- nvinfo : EIATTR_SW_WAR
	.align		4
.L_55:
        /*0a00*/ 	.byte	0x04, 0x36
        /*0a02*/ 	.short	(.L_57 - .L_56)
.L_56:
        /*0a04*/ 	.word	0x00000008
.L_57:


//--------------------- .nv.callgraph             --------------------------
	.section	.nv.callgraph,"",@"SHT_CUDA_CALLGRAPH"
	.align	4
	.sectionentsize	8
	.align		4
        /*0000*/ 	.word	0x00000000
	.align		4
        /*0004*/ 	.word	0xffffffff
	.align		4
        /*0008*/ 	.word	index@(_ZN7cutlass13device_kernelINS_4gemm6kernel13GemmUniversalIN4cute5tupleIJiiiiEEENS1_10collective13CollectiveMmaINS1_35MainloopSm100TmaUmmaWarpSpecializedILi4ELi2ELi4ENS5_IJNS4_1CILi1EEESB_SB_EEEEENS5_IJNSA_ILi64EEENSA_ILi256EEESE_EEENS_10bfloat16_tENS5_IJSB_llEEESH_SI_NS4_8TiledMMAINS4_8MMA_AtomIJNS4_20SM100_MMA_F16BF16_SSISH_SH_fLi64ELi256ELNS4_4UMMA5MajorE1ELSN_1ELNSM_7ScaleInE0ELSO_0EEEEEENS4_6LayoutISC_NS5_IJNSA_ILi0EEESS_SS_EEEEENS5_IJNS4_10UnderscoreESV_SV_EEEEENS4_13SM90_TMA_LOADENS4_14ComposedLayoutINS4_7SwizzleILi3ELi4ELi3EEENS4_18smem_ptr_flag_bitsILi16EEENSR_INS5_IJSE_NSA_ILi8EEEEEENS5_IJSB_SE_EEEEEEEvNS4_8identityESY_S18_vS19_EENS_8epilogue10collective18CollectiveEpilogueINS1B_23Sm100TmaWarpSpecializedILi4ELi2ELi32ELb1ELb0EEEJSG_NS5_IJNSR_ISE_SB_EES1G_EEESH_NS5_IJlSB_lEEESH_S1I_NS1B_6fusion15FusionCallbacksIS1F_NS1J_17LinearCombinationISH_fSH_fLNS_15FloatRoundStyleE2EEESG_S1H_JEEENS4_5SM1004TMEM4LOAD26SM100_TMEM_LOAD_16dp256b8xESY_NSZ_IS11_S13_NSR_INS5_IJS14_SE_EEENS5_IJSE_SB_EEEEEEENS4_17SM75_U32x4_LDSM_NENS4_14SM90_TMA_STOREES1W_NS4_17SM90_U32x4_STSM_NENS4_39AutoVectorizingCopyWithAssumedAlignmentILi128EEEEEEvvEEEEvNT_6ParamsE)
	.align		4
        /*000c*/ 	.word	index@(__assertfail)
	.align		4
        /*0010*/ 	.word	0x00000000
	.align		4
        /*0014*/ 	.word	0xfffffffe
	.align		4
        /*0018*/ 	.word	0x00000000
	.align		4
        /*001c*/ 	.word	0xfffffffd
	.align		4
        /*0020*/ 	.word	0x00000000
	.align		4
        /*0024*/ 	.word	0xfffffffc


//--------------------- .nv.constant4             --------------------------
	.section	.nv.constant4,"a",@progbits
	.align	8
	.align		8
.nv.constant4:
        /*0000*/ 	.dword	__assertfail
	.align		8
        /*0008*/ 	.dword	__unnamed_1
	.align		8
        /*0010*/ 	.dword	__unnamed_2
	.align		8
        /*0018*/ 	.dword	_ZN40_INTERNAL_4b59e570_4_k_cu_54055d69_319474cuda3std3__45__cpo5beginE
	.align		8
        /*0020*/ 	.dword	_ZN40_INTERNAL_4b59e570_4_k_cu_54055d69_319474cuda3std3__45__cpo3endE
	.align		8
        /*0028*/ 	.dword	_ZN40_INTERNAL_4b59e570_4_k_cu_54055d69_319474cuda3std3__45__cpo6cbeginE
	.align		8
        /*0030*/ 	.dword	_ZN40_INTERNAL_4b59e570_4_k_cu_54055d69_319474cuda3std3__45__cpo4cendE
	.align		8
        /*0038*/ 	.dword	_ZN40_INTERNAL_4b59e570_4_k_cu_54055d69_319474cuda3std3__442_GLOBAL__N__4b59e570_4_k_cu_54055d69_319476ignoreE
	.align		8
        /*0040*/ 	.dword	_ZN40_INTERNAL_4b59e570_4_k_cu_54055d69_319474cuda3std3__419piecewise_constructE
	.align		8
        /*0048*/ 	.dword	_ZN40_INTERNAL_4b59e570_4_k_cu_54055d69_319474cuda3std3__48in_placeE
	.align		8
        /*0050*/ 	.dword	_ZN40_INTERNAL_4b59e570_4_k_cu_54055d69_319474cuda3std6ranges3__45__cpo4swapE
	.align		8
        /*0058*/ 	.dword	_ZN40_INTERNAL_4b59e570_4_k_cu_54055d69_319474cuda3std6ranges3__45__cpo9iter_moveE
	.align		8
        /*0060*/ 	.dword	_ZN40_INTERNAL_4b59e570_4_k_cu_54055d69_319474cute7productE
	.align		8
        /*0068*/ 	.dword	_ZN40_INTERNAL_4b59e570_4_k_cu_54055d69_319474cute1_E
	.align		8
        /*0070*/ 	.dword	$str$25
	.align		8
        /*0078*/ 	.dword	$str$26
	.align		8
        /*0080*/ 	.dword	$str$27
	.align		8
        /*0088*/ 	.dword	$str$28


//--------------------- .text._ZN7cutlass13device_kernelINS_4gemm6kernel13GemmUniversalIN4cute5tupleIJiiiiEEENS1_10collective13CollectiveMmaINS1_35MainloopSm100TmaUmmaWarpSpecializedILi4ELi2ELi4ENS5_IJNS4_1CILi1EEESB_SB_EEEEENS5_IJNSA_ILi64EEENSA_ILi256EEESE_EEENS_10bfloat16_tENS5_IJSB_llEEESH_SI_NS4_8TiledMMAINS4_8MMA_AtomIJNS4_20SM100_MMA_F16BF16_SSISH_SH_fLi64ELi256ELNS4_4UMMA5MajorE1ELSN_1ELNSM_7ScaleInE0ELSO_0EEEEEENS4_6LayoutISC_NS5_IJNSA_ILi0EEESS_SS_EEEEENS5_IJNS4_10UnderscoreESV_SV_EEEEENS4_13SM90_TMA_LOADENS4_14ComposedLayoutINS4_7SwizzleILi3ELi4ELi3EEENS4_18smem_ptr_flag_bitsILi16EEENSR_INS5_IJSE_NSA_ILi8EEEEEENS5_IJSB_SE_EEEEEEEvNS4_8identityESY_S18_vS19_EENS_8epilogue10collective18CollectiveEpilogueINS1B_23Sm100TmaWarpSpecializedILi4ELi2ELi32ELb1ELb0EEEJSG_NS5_IJNSR_ISE_SB_EES1G_EEESH_NS5_IJlSB_lEEESH_S1I_NS1B_6fusion15FusionCallbacksIS1F_NS1J_17LinearCombinationISH_fSH_fLNS_15FloatRoundStyleE2EEESG_S1H_JEEENS4_5SM1004TMEM4LOAD26SM100_TMEM_LOAD_16dp256b8xESY_NSZ_IS11_S13_NSR_INS5_IJS14_SE_EEENS5_IJSE_SB_EEEEEEENS4_17SM75_U32x4_LDSM_NENS4_14SM90_TMA_STOREES1W_NS4_17SM90_U32x4_STSM_NENS4_39AutoVectorizingCopyWithAssumedAlignmentILi128EEEEEEvvEEEEvNT_6ParamsE --------------------------
	.section	.text._ZN7cutlass13device_kernelINS_4gemm6kernel13GemmUniversalIN4cute5tupleIJiiiiEEENS1_10collective13CollectiveMmaINS1_35MainloopSm100TmaUmmaWarpSpecializedILi4ELi2ELi4ENS5_IJNS4_1CILi1EEESB_SB_EEEEENS5_IJNSA_ILi64EEENSA_ILi256EEESE_EEENS_10bfloat16_tENS5_IJSB_llEEESH_SI_NS4_8TiledMMAINS4_8MMA_AtomIJNS4_20SM100_MMA_F16BF16_SSISH_SH_fLi64ELi256ELNS4_4UMMA5MajorE1ELSN_1ELNSM_7ScaleInE0ELSO_0EEEEEENS4_6LayoutISC_NS5_IJNSA_ILi0EEESS_SS_EEEEENS5_IJNS4_10UnderscoreESV_SV_EEEEENS4_13SM90_TMA_LOADENS4_14ComposedLayoutINS4_7SwizzleILi3ELi4ELi3EEENS4_18smem_ptr_flag_bitsILi16EEENSR_INS5_IJSE_NSA_ILi8EEEEEENS5_IJSB_SE_EEEEEEEvNS4_8identityESY_S18_vS19_EENS_8epilogue10collective18CollectiveEpilogueINS1B_23Sm100TmaWarpSpecializedILi4ELi2ELi32ELb1ELb0EEEJSG_NS5_IJNSR_ISE_SB_EES1G_EEESH_NS5_IJlSB_lEEESH_S1I_NS1B_6fusion15FusionCallbacksIS1F_NS1J_17LinearCombinationISH_fSH_fLNS_15FloatRoundStyleE2EEESG_S1H_JEEENS4_5SM1004TMEM4LOAD26SM100_TMEM_LOAD_16dp256b8xESY_NSZ_IS11_S13_NSR_INS5_IJS14_SE_EEENS5_IJSE_SB_EEEEEEENS4_17SM75_U32x4_LDSM_NENS4_14SM90_TMA_STOREES1W_NS4_17SM90_U32x4_STSM_NENS4_39AutoVectorizingCopyWithAssumedAlignmentILi128EEEEEEvvEEEEvNT_6ParamsE,"ax",@progbits
	.align	128
.text._ZN7cutlass13device_kernelINS_4gemm6kernel13GemmUniversalIN4cute5tupleIJiiiiEEENS1_10collective13CollectiveMmaINS1_35MainloopSm100TmaUmmaWarpSpecializedILi4ELi2ELi4ENS5_IJNS4_1CILi1EEESB_SB_EEEEENS5_IJNSA_ILi64EEENSA_ILi256EEESE_EEENS_10bfloat16_tENS5_IJSB_llEEESH_SI_NS4_8TiledMMAINS4_8MMA_AtomIJNS4_20SM100_MMA_F16BF16_SSISH_SH_fLi64ELi256ELNS4_4UMMA5MajorE1ELSN_1ELNSM_7ScaleInE0ELSO_0EEEEEENS4_6LayoutISC_NS5_IJNSA_ILi0EEESS_SS_EEEEENS5_IJNS4_10UnderscoreESV_SV_EEEEENS4_13SM90_TMA_LOADENS4_14ComposedLayoutINS4_7SwizzleILi3ELi4ELi3EEENS4_18smem_ptr_flag_bitsILi16EEENSR_INS5_IJSE_NSA_ILi8EEEEEENS5_IJSB_SE_EEEEEEEvNS4_8identityESY_S18_vS19_EENS_8epilogue10collective18CollectiveEpilogueINS1B_23Sm100TmaWarpSpecializedILi4ELi2ELi32ELb1ELb0EEEJSG_NS5_IJNSR_ISE_SB_EES1G_EEESH_NS5_IJlSB_lEEESH_S1I_NS1B_6fusion15FusionCallbacksIS1F_NS1J_17LinearCombinationISH_fSH_fLNS_15FloatRoundStyleE2EEESG_S1H_JEEENS4_5SM1004TMEM4LOAD26SM100_TMEM_LOAD_16dp256b8xESY_NSZ_IS11_S13_NSR_INS5_IJS14_SE_EEENS5_IJSE_SB_EEEEEEENS4_17SM75_U32x4_LDSM_NENS4_14SM90_TMA_STOREES1W_NS4_17SM90_U32x4_STSM_NENS4_39AutoVectorizingCopyWithAssumedAlignmentILi128EEEEEEvvEEEEvNT_6ParamsE:
        .type           _ZN7cutlass13device_kernelINS_4gemm6kernel13GemmUniversalIN4cute5tupleIJiiiiEEENS1_10collective13CollectiveMmaINS1_35MainloopSm100TmaUmmaWarpSpecializedILi4ELi2ELi4ENS5_IJNS4_1CILi1EEESB_SB_EEEEENS5_IJNSA_ILi64EEENSA_ILi256EEESE_EEENS_10bfloat16_tENS5_IJSB_llEEESH_SI_NS4_8TiledMMAINS4_8MMA_AtomIJNS4_20SM100_MMA_F16BF16_SSISH_SH_fLi64ELi256ELNS4_4UMMA5MajorE1ELSN_1ELNSM_7ScaleInE0ELSO_0EEEEEENS4_6LayoutISC_NS5_IJNSA_ILi0EEESS_SS_EEEEENS5_IJNS4_10UnderscoreESV_SV_EEEEENS4_13SM90_TMA_LOADENS4_14ComposedLayoutINS4_7SwizzleILi3ELi4ELi3EEENS4_18smem_ptr_flag_bitsILi16EEENSR_INS5_IJSE_NSA_ILi8EEEEEENS5_IJSB_SE_EEEEEEEvNS4_8identityESY_S18_vS19_EENS_8epilogue10collective18CollectiveEpilogueINS1B_23Sm100TmaWarpSpecializedILi4ELi2ELi32ELb1ELb0EEEJSG_NS5_IJNSR_ISE_SB_EES1G_EEESH_NS5_IJlSB_lEEESH_S1I_NS1B_6fusion15FusionCallbacksIS1F_NS1J_17LinearCombinationISH_fSH_fLNS_15FloatRoundStyleE2EEESG_S1H_JEEENS4_5SM1004TMEM4LOAD26SM100_TMEM_LOAD_16dp256b8xESY_NSZ_IS11_S13_NSR_INS5_IJS14_SE_EEENS5_IJSE_SB_EEEEEEENS4_17SM75_U32x4_LDSM_NENS4_14SM90_TMA_STOREES1W_NS4_17SM90_U32x4_STSM_NENS4_39AutoVectorizingCopyWithAssumedAlignmentILi128EEEEEEvvEEEEvNT_6ParamsE,@function
        .size           _ZN7cutlass13device_kernelINS_4gemm6kernel13GemmUniversalIN4cute5tupleIJiiiiEEENS1_10collective13CollectiveMmaINS1_35MainloopSm100TmaUmmaWarpSpecializedILi4ELi2ELi4ENS5_IJNS4_1CILi1EEESB_SB_EEEEENS5_IJNSA_ILi64EEENSA_ILi256EEESE_EEENS_10bfloat16_tENS5_IJSB_llEEESH_SI_NS4_8TiledMMAINS4_8MMA_AtomIJNS4_20SM100_MMA_F16BF16_SSISH_SH_fLi64ELi256ELNS4_4UMMA5MajorE1ELSN_1ELNSM_7ScaleInE0ELSO_0EEEEEENS4_6LayoutISC_NS5_IJNSA_ILi0EEESS_SS_EEEEENS5_IJNS4_10UnderscoreESV_SV_EEEEENS4_13SM90_TMA_LOADENS4_14ComposedLayoutINS4_7SwizzleILi3ELi4ELi3EEENS4_18smem_ptr_flag_bitsILi16EEENSR_INS5_IJSE_NSA_ILi8EEEEEENS5_IJSB_SE_EEEEEEEvNS4_8identityESY_S18_vS19_EENS_8epilogue10collective18CollectiveEpilogueINS1B_23Sm100TmaWarpSpecializedILi4ELi2ELi32ELb1ELb0EEEJSG_NS5_IJNSR_ISE_SB_EES1G_EEESH_NS5_IJlSB_lEEESH_S1I_NS1B_6fusion15FusionCallbacksIS1F_NS1J_17LinearCombinationISH_fSH_fLNS_15FloatRoundStyleE2EEESG_S1H_JEEENS4_5SM1004TMEM4LOAD26SM100_TMEM_LOAD_16dp256b8xESY_NSZ_IS11_S13_NSR_INS5_IJS14_SE_EEENS5_IJSE_SB_EEEEEEENS4_17SM75_U32x4_LDSM_NENS4_14SM90_TMA_STOREES1W_NS4_17SM90_U32x4_STSM_NENS4_39AutoVectorizingCopyWithAssumedAlignmentILi128EEEEEEvvEEEEvNT_6ParamsE,(.L_x_176 - _ZN7cutlass13device_kernelINS_4gemm6kernel13GemmUniversalIN4cute5tupleIJiiiiEEENS1_10collective13CollectiveMmaINS1_35MainloopSm100TmaUmmaWarpSpecializedILi4ELi2ELi4ENS5_IJNS4_1CILi1EEESB_SB_EEEEENS5_IJNSA_ILi64EEENSA_ILi256EEESE_EEENS_10bfloat16_tENS5_IJSB_llEEESH_SI_NS4_8TiledMMAINS4_8MMA_AtomIJNS4_20SM100_MMA_F16BF16_SSISH_SH_fLi64ELi256ELNS4_4UMMA5MajorE1ELSN_1ELNSM_7ScaleInE0ELSO_0EEEEEENS4_6LayoutISC_NS5_IJNSA_ILi0EEESS_SS_EEEEENS5_IJNS4_10UnderscoreESV_SV_EEEEENS4_13SM90_TMA_LOADENS4_14ComposedLayoutINS4_7SwizzleILi3ELi4ELi3EEENS4_18smem_ptr_flag_bitsILi16EEENSR_INS5_IJSE_NSA_ILi8EEEEEENS5_IJSB_SE_EEEEEEEvNS4_8identityESY_S18_vS19_EENS_8epilogue10collective18CollectiveEpilogueINS1B_23Sm100TmaWarpSpecializedILi4ELi2ELi32ELb1ELb0EEEJSG_NS5_IJNSR_ISE_SB_EES1G_EEESH_NS5_IJlSB_lEEESH_S1I_NS1B_6fusion15FusionCallbacksIS1F_NS1J_17LinearCombinationISH_fSH_fLNS_15FloatRoundStyleE2EEESG_S1H_JEEENS4_5SM1004TMEM4LOAD26SM100_TMEM_LOAD_16dp256b8xESY_NSZ_IS11_S13_NSR_INS5_IJS14_SE_EEENS5_IJSE_SB_EEEEEEENS4_17SM75_U32x4_LDSM_NENS4_14SM90_TMA_STOREES1W_NS4_17SM90_U32x4_STSM_NENS4_39AutoVectorizingCopyWithAssumedAlignmentILi128EEEEEEvvEEEEvNT_6ParamsE)
        .other          _ZN7cutlass13device_kernelINS_4gemm6kernel13GemmUniversalIN4cute5tupleIJiiiiEEENS1_10collective13CollectiveMmaINS1_35MainloopSm100TmaUmmaWarpSpecializedILi4ELi2ELi4ENS5_IJNS4_1CILi1EEESB_SB_EEEEENS5_IJNSA_ILi64EEENSA_ILi256EEESE_EEENS_10bfloat16_tENS5_IJSB_llEEESH_SI_NS4_8TiledMMAINS4_8MMA_AtomIJNS4_20SM100_MMA_F16BF16_SSISH_SH_fLi64ELi256ELNS4_4UMMA5MajorE1ELSN_1ELNSM_7ScaleInE0ELSO_0EEEEEENS4_6LayoutISC_NS5_IJNSA_ILi0EEESS_SS_EEEEENS5_IJNS4_10UnderscoreESV_SV_EEEEENS4_13SM90_TMA_LOADENS4_14ComposedLayoutINS4_7SwizzleILi3ELi4ELi3EEENS4_18smem_ptr_flag_bitsILi16EEENSR_INS5_IJSE_NSA_ILi8EEEEEENS5_IJSB_SE_EEEEEEEvNS4_8identityESY_S18_vS19_EENS_8epilogue10collective18CollectiveEpilogueINS1B_23Sm100TmaWarpSpecializedILi4ELi2ELi32ELb1ELb0EEEJSG_NS5_IJNSR_ISE_SB_EES1G_EEESH_NS5_IJlSB_lEEESH_S1I_NS1B_6fusion15FusionCallbacksIS1F_NS1J_17LinearCombinationISH_fSH_fLNS_15FloatRoundStyleE2EEESG_S1H_JEEENS4_5SM1004TMEM4LOAD26SM100_TMEM_LOAD_16dp256b8xESY_NSZ_IS11_S13_NSR_INS5_IJS14_SE_EEENS5_IJSE_SB_EEEEEEENS4_17SM75_U32x4_LDSM_NENS4_14SM90_TMA_STOREES1W_NS4_17SM90_U32x4_STSM_NENS4_39AutoVectorizingCopyWithAssumedAlignmentILi128EEEEEEvvEEEEvNT_6ParamsE,@"STO_CUDA_ENTRY STV_DEFAULT"
_ZN7cutlass13device_kernelINS_4gemm6kernel13GemmUniversalIN4cute5tupleIJiiiiEEENS1_10collective13CollectiveMmaINS1_35MainloopSm100TmaUmmaWarpSpecializedILi4ELi2ELi4ENS5_IJNS4_1CILi1EEESB_SB_EEEEENS5_IJNSA_ILi64EEENSA_ILi256EEESE_EEENS_10bfloat16_tENS5_IJSB_llEEESH_SI_NS4_8TiledMMAINS4_8MMA_AtomIJNS4_20SM100_MMA_F16BF16_SSISH_SH_fLi64ELi256ELNS4_4UMMA5MajorE1ELSN_1ELNSM_7ScaleInE0ELSO_0EEEEEENS4_6LayoutISC_NS5_IJNSA_ILi0EEESS_SS_EEEEENS5_IJNS4_10UnderscoreESV_SV_EEEEENS4_13SM90_TMA_LOADENS4_14ComposedLayoutINS4_7SwizzleILi3ELi4ELi3EEENS4_18smem_ptr_flag_bitsILi16EEENSR_INS5_IJSE_NSA_ILi8EEEEEENS5_IJSB_SE_EEEEEEEvNS4_8identityESY_S18_vS19_EENS_8epilogue10collective18CollectiveEpilogueINS1B_23Sm100TmaWarpSpecializedILi4ELi2ELi32ELb1ELb0EEEJSG_NS5_IJNSR_ISE_SB_EES1G_EEESH_NS5_IJlSB_lEEESH_S1I_NS1B_6fusion15FusionCallbacksIS1F_NS1J_17LinearCombinationISH_fSH_fLNS_15FloatRoundStyleE2EEESG_S1H_JEEENS4_5SM1004TMEM4LOAD26SM100_TMEM_LOAD_16dp256b8xESY_NSZ_IS11_S13_NSR_INS5_IJS14_SE_EEENS5_IJSE_SB_EEEEEEENS4_17SM75_U32x4_LDSM_NENS4_14SM90_TMA_STOREES1W_NS4_17SM90_U32x4_STSM_NENS4_39AutoVectorizingCopyWithAssumedAlignmentILi128EEEEEEvvEEEEvNT_6ParamsE:
[----:B------:R-:W1:Y:S01]  /*0000*/  LDC R1, c[0x0][0x37c] ;  /* 0x0000df00ff017b82 */ /* 0x000e620000000800 */
[----:B------:R-:W2:Y:S01]  /*0010*/  S2R R101, SR_TID.X ;  /* 0x0000000000657919 */ /* 0x000ea20000002100 */
[----:B------:R-:W3:Y:S01]  /*0020*/  LDCU.64 UR4, c[0x0][0x890] ;  /* 0x00011200ff0477ac */ /* 0x000ee20008000a00 */
[----:B------:R-:W-:Y:S02]  /*0030*/  PRMT R88, RZ, 0x7610, R88 ;  /* 0x00007610ff587816 */ /* 0x000fe40000000058 */
[----:B------:R-:W-:Y:S01]  /*0040*/  ELECT P5, URZ, PT ;  /* 0x0000000000ff782f */ /* 0x000fe200038a0000 */
[----:B------:R-:W4:Y:S01]  /*0050*/  LDCU.64 UR48, c[0x0][0x358] ;  /* 0x00006b00ff3077ac */ /* 0x000f220008000a00 */
[----:B---3--:R-:W-:-:S04]  /*0060*/  UISETP.NE.U32.AND UP0, UPT, UR4, URZ, UPT ;  /* 0x000000ff0400728c */ /* 0x008fc8000bf05070 */
[----:B------:R-:W-:Y:S01]  /*0070*/  UISETP.NE.AND.EX UP0, UPT, UR5, URZ, UPT, UP0 ;  /* 0x000000ff0500728c */ /* 0x000fe2000bf05300 */
[----:B--2---:R-:W-:-:S05]  /*0080*/  SHF.R.U32.HI R93, RZ, 0x5, R101 ;  /* 0x00000005ff5d7819 */ /* 0x004fca0000011665 */
[----:B------:R-:W2:Y:S02]  /*0090*/  SHFL.IDX PT, R0, R93, RZ, 0x1f ;  /* 0x00001fff5d007589 */ /* 0x000ea400000e0000 */
[----:B--2---:R-:W-:Y:S01]  /*00a0*/  R2UR UR8, R0 ;  /* 0x00000000000872ca */ /* 0x004fe200000e0000 */
[----:B-1--4-:R-:W-:-:S14]  /*00b0*/  BRA.U UP0, `(.L_x_0) ;  /* 0x00000001002c7547 */ /* 0x012fdc000b800000 */
[----:B------:R-:W1:Y:S02]  /*00c0*/  LDCU.64 UR6, c[0x0][0x888] ;  /* 0x00011100ff0677ac */ /* 0x000e640008000a00 */
[----:B-1----:R-:W-:-:S04]  /*00d0*/  UISETP.NE.U32.AND UP0, UPT, UR6, URZ, UPT ;  /* 0x000000ff0600728c */ /* 0x002fc8000bf05070 */
[----:B------:R-:W-:-:S09]  /*00e0*/  UISETP.NE.AND.EX UP0, UPT, UR7, URZ, UPT, UP0 ;  /* 0x000000ff0700728c */ /* 0x000fd2000bf05300 */
[----:B------:R-:W-:Y:S05]  /*00f0*/  BRA.U !UP0, `(.L_x_1) ;  /* 0x0000000108107547 */ /* 0x000fea000b800000 */
[----:B------:R-:W1:Y:S02]  /*0100*/  LDC.64 R2, c[0x0][0x888] ;  /* 0x00022200ff027b82 */ /* 0x000e640000000a00 */
[----:B-1----:R1:W5:Y:S01]  /*0110*/  LDG.E R49, desc[UR48][R2.64] ;  /* 0x0000003002317981 */ /* 0x002362000c1e1900 */
[----:B------:R-:W-:Y:S01]  /*0120*/  HFMA2 R88, -RZ, RZ, 0, 5.9604644775390625e-08 ;  /* 0x00000001ff587431 */ /* 0x000fe200000001ff */
[----:B------:R-:W-:Y:S05]  /*0130*/  BRA `(.L_x_0) ;  /* 0x00000000000c7947 */ /* 0x000fea0003800000 */
.L_x_1:
[----:B------:R-:W1:Y:S01]  /*0140*/  LDCU UR6, c[0x0][0x880] ;  /* 0x00011000ff0677ac */ /* 0x000e620008000800 */
[----:B------:R-:W-:Y:S01]  /*0150*/  HFMA2 R88, -RZ, RZ, 0, 5.9604644775390625e-08 ;  /* 0x00000001ff587431 */ /* 0x000fe200000001ff */
[----:B-1----:R-:W-:-:S07]  /*0160*/  MOV R49, UR6 ;  /* 0x0000000600317c02 */ /* 0x002fce0008000f00 */
.L_x_0:
[----:B------:R-:W2:Y:S02]  /*0170*/  LDCU.64 UR6, c[0x0][0x8b0] ;  /* 0x00011600ff0677ac */ /* 0x000ea40008000a00 */
[----:B--2---:R-:W-:-:S04]  /*0180*/  UISETP.NE.U32.AND UP0, UPT, UR6, URZ, UPT ;  /* 0x000000ff0600728c */ /* 0x004fc8000bf05070 */
[----:B------:R-:W-:-:S09]  /*0190*/  UISETP.NE.AND.EX UP0, UPT, UR7, URZ, UPT, UP0 ;  /* 0x000000ff0700728c */ /* 0x000fd2000bf05300 */
[----:B------:R-:W-:Y:S05]  /*01a0*/  BRA.U UP0, `(.L_x_2) ;  /* 0x0000000100247547 */ /* 0x000fea000b800000 */
[----:B------:R-:W2:Y:S02]  /*01b0*/  LDCU.64 UR6, c[0x0][0x8a8] ;  /* 0x00011500ff0677ac */ /* 0x000ea40008000a00 */
[----:B--2---:R-:W-:-:S04]  /*01c0*/  UISETP.NE.U32.AND UP0, UPT, UR6, URZ, UPT ;  /* 0x000000ff0600728c */ /* 0x004fc8000bf05070 */
[----:B------:R-:W-:-:S09]  /*01d0*/  UISETP.NE.AND.EX UP0, UPT, UR7, URZ, UPT, UP0 ;  /* 0x000000ff0700728c */ /* 0x000fd2000bf05300 */
[----:B------:R-:W-:Y:S05]  /*01e0*/  BRA.U !UP0, `(.L_x_3) ;  /* 0x00000001080c7547 */ /* 0x000fea000b800000 */
[----:B-1----:R-:W1:Y:S02]  /*01f0*/  LDC.64 R2, c[0x0][0x8a8] ;  /* 0x00022a00ff027b82 */ /* 0x002e640000000a00 */
[----:B-1----:R2:W5:Y:S01]  /*0200*/  LDG.E R47, desc[UR48][R2.64] ;  /* 0x00000030022f7981 */ /* 0x002562000c1e1900 */
[----:B------:R-:W-:Y:S05]  /*0210*/  BRA `(.L_x_2) ;  /* 0x0000000000087947 */ /* 0x000fea0003800000 */
.L_x_3:
[----:B------:R-:W2:Y:S02]  /*0220*/  LDCU UR6, c[0x0][0x8a0] ;  /* 0x00011400ff0677ac */ /* 0x000ea40008000800 */
[----:B--2---:R-:W-:Y:S02]  /*0230*/  MOV R47, UR6 ;  /* 0x00000006002f7c02 */ /* 0x004fe40008000f00 */
.L_x_2:
[----:B------:R-:W-:Y:S01]  /*0240*/  IMAD.U32 R0, RZ, RZ, UR8 ;  /* 0x00000008ff007e24 */ /* 0x000fe2000f8e00ff */
[----:B------:R-:W-:Y:S04]  /*0250*/  BSSY.RECONVERGENT B0, `(.L_x_4) ;  /* 0x000000c000007945 */ /* 0x000fe80003800200 */
[C---:B------:R-:W-:Y:S02]  /*0260*/  ISETP.NE.OR P1, PT, R0.reuse, 0x1, !P5 ;  /* 0x000000010000780c */ /* 0x040fe40006f25670 */
[----:B------:R-:W-:-:S11]  /*0270*/  ISETP.NE.OR P0, PT, R0, 0x3, !P5 ;  /* 0x000000030000780c */ /* 0x000fd60006f05670 */
[----:B------:R-:W-:Y:S05]  /*0280*/  @P1 BRA `(.L_x_5) ;  /* 0x0000000000201947 */ /* 0x000fea0003800000 */
[----:B------:R-:W3:Y:S02]  /*0290*/  LDCU.64 UR6, c[0x0][0x348] ;  /* 0x00006900ff0677ac */ /* 0x000ee40008000a00 */
[----:B---3--:R-:W-:Y:S02]  /*02a0*/  UIADD3 UR10, UP1, UPT, UR6, 0x80, URZ ;  /* 0x00000080060a7890 */ /* 0x008fe4000ff3e0ff */
[----:B------:R-:W-:Y:S02]  /*02b0*/  UIADD3 UR6, UP0, UPT, UR6, 0x180, URZ ;  /* 0x0000018006067890 */ /* 0x000fe4000ff1e0ff */
[----:B------:R-:W-:Y:S02]  /*02c0*/  UIADD3.X UR11, UPT, UPT, URZ, UR7, URZ, UP1, !UPT ;  /* 0x00000007ff0b7290 */ /* 0x000fe40008ffe4ff */
[----:B------:R-:W-:-:S07]  /*02d0*/  UIADD3.X UR7, UPT, UPT, URZ, UR7, URZ, UP0, !UPT ;  /* 0x00000007ff077290 */ /* 0x000fce00087fe4ff */
[----:B------:R3:W-:Y:S02]  /*02e0*/  UTMACCTL.PF [UR10] ;  /* 0x000000000a0079b9 */ /* 0x0007e40008040000 */
[----:B------:R3:W-:Y:S02]  /*02f0*/  UTMACCTL.PF [UR6] ;  /* 0x00000000060079b9 */ /* 0x0007e40008040000 */
[----:B---3--:R-:W-:Y:S01]  /*0300*/  NOP ;  /* 0x0000000000007918 */ /* 0x008fe20000000000 */
.L_x_5:
[----:B------:R-:W-:Y:S05]  /*0310*/  BSYNC.RECONVERGENT B0 ;  /* 0x0000000000007941 */ /* 0x000fea0003800200 */
.L_x_4:
[----:B------:R-:W-:Y:S04]  /*0320*/  BSSY.RECONVERGENT B0, `(.L_x_6) ;  /* 0x000000a000007945 */ /* 0x000fe80003800200 */
        /* <DEDUP_REMOVED lines=9> */
.L_x_7:
[----:B------:R-:W-:Y:S05]  /*03c0*/  BSYNC.RECONVERGENT B0 ;  /* 0x0000000000007941 */ /* 0x000fea0003800200 */
.L_x_6:
[----:B------:R-:W3:Y:S01]  /*03d0*/  LDCU.64 UR6, c[0x0][0x888] ;  /* 0x00011100ff0677ac */ /* 0x000ee20008000a00 */
[----:B------:R-:W-:Y:S02]  /*03e0*/  UISETP.EQ.U32.AND UP1, UPT, UR4, URZ, UPT ;  /* 0x000000ff0400728c */ /* 0x000fe4000bf22070 */
[----:B------:R-:W-:Y:S02]  /*03f0*/  UPLOP3.LUT UP2, UPT, UPT, UPT, UPT, 0x80, 0x8 ;  /* 0x000000000008789c */ /* 0x000fe40003f4f070 */
[----:B---3--:R-:W-:-:S04]  /*0400*/  UISETP.NE.U32.AND UP0, UPT, UR6, URZ, UPT ;  /* 0x000000ff0600728c */ /* 0x008fc8000bf05070 */
[----:B------:R-:W-:-:S04]  /*0410*/  UISETP.NE.AND.EX UP0, UPT, UR7, URZ, UPT, UP0 ;  /* 0x000000ff0700728c */ /* 0x000fc8000bf05300 */
[----:B------:R-:W-:-:S04]  /*0420*/  UISETP.EQ.OR.EX UP3, UPT, UR5, URZ, !UP0, UP1 ;  /* 0x000000ff0500728c */ /* 0x000fc8000c762710 */
[----:B------:R-:W-:-:S05]  /*0430*/  UP2UR UR50, UPR, URZ, 0x8 ;  /* 0x00000008ff327883 */ /* 0x000fca0008000000 */
[----:B------:R-:W-:Y:S07]  /*0440*/  BRA.U !UP3, `(.L_x_8) ;  /* 0x000000010b207547 */ /* 0x000fee000b800000 */
[----:B------:R-:W-:Y:S01]  /*0450*/  UISETP.NE.U32.AND UP2, UPT, UR4, URZ, UPT ;  /* 0x000000ff0400728c */ /* 0x000fe2000bf45070 */
[----:B-----5:R-:W-:Y:S01]  /*0460*/  FSETP.NEU.AND P0, PT, R49, RZ, PT ;  /* 0x000000ff3100720b */ /* 0x020fe20003f0d000 */
[----:B------:R-:W-:Y:S02]  /*0470*/  USEL UR4, URZ, 0xffffffff, UP0 ;  /* 0xffffffffff047887 */ /* 0x000fe40008000000 */
[----:B------:R-:W-:-:S10]  /*0480*/  UISETP.NE.AND.EX UP2, UPT, UR5, URZ, UPT, UP2 ;  /* 0x000000ff0500728c */ /* 0x000fd4000bf45320 */
[----:B------:R-:W-:Y:S01]  /*0490*/  VOTEU.ANY UP1, P0 ;  /* 0x0000000000ff7886 */ /* 0x000fe20000020100 */
[----:B------:R-:W-:-:S04]  /*04a0*/  @!UP2 USEL UR4, URZ, 0xffffffff, UP1 ;  /* 0xffffffffff04a887 */ /* 0x000fc80008800000 */
[----:B------:R-:W-:-:S04]  /*04b0*/  ULOP3.LUT UR4, UR4, 0x1, URZ, 0xc0, !UPT ;  /* 0x0000000104047892 */ /* 0x000fc8000f8ec0ff */
[----:B------:R-:W-:-:S11]  /*04c0*/  UISETP.NE.U32.AND UP2, UPT, UR4, 0x1, UPT ;  /* 0x000000010400788c */ /* 0x000fd6000bf45070 */
.L_x_8:
[----:B-12---:R-:W1:Y:S01]  /*04d0*/  SHFL.IDX PT, R2, R93, RZ, 0x1f ;  /* 0x00001fff5d027589 */ /* 0x006e6200000e0000 */
[----:B------:R-:W-:-:S04]  /*04e0*/  UISETP.NE.AND UP1, UPT, UR8, 0x2, UPT ;  /* 0x000000020800788c */ /* 0x000fc8000bf25270 */
[----:B------:R-:W-:Y:S01]  /*04f0*/  USEL UR6, URZ, 0x1, UP1 ;  /* 0x00000001ff067887 */ /* 0x000fe20008800000 */
[----:B-1----:R-:W-:-:S13]  /*0500*/  ISETP.NE.AND P0, PT, R2, RZ, PT ;  /* 0x000000ff0200720c */ /* 0x002fda0003f05270 */
[----:B------:R-:W-:Y:S05]  /*0510*/  @P0 BRA `(.L_x_9) ;  /* 0x0000000000480947 */ /* 0x000fea0003800000 */
[----:B------:R-:W1:Y:S01]  /*0520*/  S2UR UR5, SR_CgaCtaId ;  /* 0x00000000000579c3 */ /* 0x000e620000008800 */
[----:B------:R-:W-:Y:S01]  /*0530*/  UMOV UR7, 0x400 ;  /* 0x0000040000077882 */ /* 0x000fe20000000000 */
[----:B------:R-:W-:Y:S01]  /*0540*/  UMOV UR4, 0x1 ;  /* 0x0000000100047882 */ /* 0x000fe20000000000 */
[----:B------:R-:W-:Y:S01]  /*0550*/  ELECT P0, URZ, PT ;  /* 0x0000000000ff782f */ /* 0x000fe20003800000 */
[----:B------:R-:W-:-:S04]  /*0560*/  UIADD3 UR10, UPT, UPT, -UR4, 0x100000, URZ ;  /* 0x00100000040a7890 */ /* 0x000fc8000fffe1ff */
[----:B------:R-:W-:Y:S02]  /*0570*/  USHF.L.U32 UR11, UR10, 0xb, URZ ;  /* 0x0000000b0a0b7899 */ /* 0x000fe400080006ff */
[----:B------:R-:W-:Y:S02]  /*0580*/  USHF.L.U32 UR10, UR10, 0x1, URZ ;  /* 0x000000010a0a7899 */ /* 0x000fe400080006ff */
[----:B-1----:R-:W-:Y:S01]  /*0590*/  ULEA UR5, UR5, UR7, 0x18 ;  /* 0x0000000705057291 */ /* 0x002fe2000f8ec0ff */
[----:B------:R-:W1:Y:S11]  /*05a0*/  FENCE.VIEW.ASYNC.S ;  /* 0x00000000000073c6 */ /* 0x000e760000000000 */
[----:B-1----:R1:W2:Y:S01]  /*05b0*/  SYNCS.EXCH.64 URZ, [UR5], UR10 ;  /* 0x0000000a05ff75b2 */ /* 0x0022a20008000100 */
[----:B------:R1:W3:Y:S01]  /*05c0*/  SYNCS.EXCH.64 URZ, [UR5+0x20], UR10 ;  /* 0x0000200a05ff75b2 */ /* 0x0002e20008000100 */
[----:B------:R1:W4:Y:S01]  /*05d0*/  SYNCS.EXCH.64 URZ, [UR5+0x8], UR10 ;  /* 0x0000080a05ff75b2 */ /* 0x0003220008000100 */
[----:B------:R1:W1:Y:S01]  /*05e0*/  SYNCS.EXCH.64 URZ, [UR5+0x28], UR10 ;  /* 0x0000280a05ff75b2 */ /* 0x0002620008000100 */
[----:B------:R1:W1:Y:S01]  /*05f0*/  SYNCS.EXCH.64 URZ, [UR5+0x10], UR10 ;  /* 0x0000100a05ff75b2 */ /* 0x0002620008000100 */
[----:B------:R1:W1:Y:S01]  /*0600*/  SYNCS.EXCH.64 URZ, [UR5+0x30], UR10 ;  /* 0x0000300a05ff75b2 */ /* 0x0002620008000100 */
[----:B------:R1:W1:Y:S01]  /*0610*/  SYNCS.EXCH.64 URZ, [UR5+0x18], UR10 ;  /* 0x0000180a05ff75b2 */ /* 0x0002620008000100 */
[----:B------:R1:W1:Y:S01]  /*0620*/  SYNCS.EXCH.64 URZ, [UR5+0x38], UR10 ;  /* 0x0000380a05ff75b2 */ /* 0x0002620008000100 */
[----:B------:R-:W-:Y:S01]  /*0630*/  NOP ;  /* 0x0000000000007918 */ /* 0x000fe20000000000 */
.L_x_9:
[----:B------:R-:W2:Y:S01]  /*0640*/  SHFL.IDX PT, R2, R93, RZ, 0x1f ;  /* 0x00001fff5d027589 */ /* 0x000ea200000e0000 */
[----:B------:R-:W-:Y:S01]  /*0650*/  NOP ;  /* 0x0000000000007918 */ /* 0x000fe20000000000 */
[----:B--2---:R-:W-:-:S13]  /*0660*/  ISETP.NE.AND P0, PT, R2, 0x1, PT ;  /* 0x000000010200780c */ /* 0x004fda0003f05270 */
[----:B------:R-:W-:Y:S05]  /*0670*/  @P0 BRA `(.L_x_10) ;  /* 0x0000000000580947 */ /* 0x000fea0003800000 */
[----:B------:R-:W2:Y:S01]  /*0680*/  S2UR UR7, SR_CgaCtaId ;  /* 0x00000000000779c3 */ /* 0x000ea20000008800 */
[----:B------:R-:W-:Y:S01]  /*0690*/  UMOV UR9, 0x400 ;  /* 0x0000040000097882 */ /* 0x000fe20000000000 */
[----:B-1----:R-:W-:Y:S01]  /*06a0*/  UMOV UR5, 0x20 ;  /* 0x0000002000057882 */ /* 0x002fe20000000000 */
[----:B------:R-:W-:Y:S01]  /*06b0*/  UMOV UR4, 0x80 ;  /* 0x0000008000047882 */ /* 0x000fe20000000000 */
[----:B------:R-:W-:-:S04]  /*06c0*/  UIADD3 UR10, UPT, UPT, -UR5, 0x100000, URZ ;  /* 0x00100000050a7890 */ /* 0x000fc8000fffe1ff */
[----:B------:R-:W-:Y:S02]  /*06d0*/  USHF.L.U32 UR11, UR10, 0xb, URZ ;  /* 0x0000000b0a0b7899 */ /* 0x000fe400080006ff */
[----:B------:R-:W-:Y:S02]  /*06e0*/  USHF.L.U32 UR10, UR10, 0x1, URZ ;  /* 0x000000010a0a7899 */ /* 0x000fe400080006ff */
[----:B------:R-:W-:-:S04]  /*06f0*/  UIADD3 UR4, UPT, UPT, -UR4, 0x100000, URZ ;  /* 0x0010000004047890 */ /* 0x000fc8000fffe1ff */
[----:B------:R-:W-:Y:S02]  /*0700*/  USHF.L.U32 UR5, UR4, 0xb, URZ ;  /* 0x0000000b04057899 */ /* 0x000fe400080006ff */
[----:B------:R-:W-:Y:S01]  /*0710*/  USHF.L.U32 UR4, UR4, 0x1, URZ ;  /* 0x0000000104047899 */ /* 0x000fe200080006ff */
[----:B------:R-:W-:Y:S01]  /*0720*/  ELECT P0, URZ, PT ;  /* 0x0000000000ff782f */ /* 0x000fe20003800000 */
[----:B--2---:R-:W-:Y:S01]  /*0730*/  ULEA UR7, UR7, UR9, 0x18 ;  /* 0x0000000907077291 */ /* 0x004fe2000f8ec0ff */
[----:B------:R-:W1:Y:S11]  /*0740*/  FENCE.VIEW.ASYNC.S ;  /* 0x00000000000073c6 */ /* 0x000e760000000000 */
[----:B-1----:R2:W1:Y:S01]  /*0750*/  SYNCS.EXCH.64 URZ, [UR7+0x40], UR10 ;  /* 0x0000400a07ff75b2 */ /* 0x0024620008000100 */
[----:B------:R2:W1:Y:S01]  /*0760*/  SYNCS.EXCH.64 URZ, [UR7+0x60], UR4 ;  /* 0x0000600407ff75b2 */ /* 0x0004620008000100 */
[----:B------:R2:W1:Y:S01]  /*0770*/  SYNCS.EXCH.64 URZ, [UR7+0x48], UR10 ;  /* 0x0000480a07ff75b2 */ /* 0x0004620008000100 */
[----:B------:R2:W1:Y:S01]  /*0780*/  SYNCS.EXCH.64 URZ, [UR7+0x68], UR4 ;  /* 0x0000680407ff75b2 */ /* 0x0004620008000100 */
[----:B------:R2:W1:Y:S01]  /*0790*/  SYNCS.EXCH.64 URZ, [UR7+0x50], UR10 ;  /* 0x0000500a07ff75b2 */ /* 0x0004620008000100 */
[----:B------:R2:W1:Y:S01]  /*07a0*/  SYNCS.EXCH.64 URZ, [UR7+0x70], UR4 ;  /* 0x0000700407ff75b2 */ /* 0x0004620008000100 */
[----:B------:R2:W1:Y:S01]  /*07b0*/  SYNCS.EXCH.64 URZ, [UR7+0x58], UR10 ;  /* 0x0000580a07ff75b2 */ /* 0x0004620008000100 */
[----:B------:R2:W1:Y:S02]  /*07c0*/  SYNCS.EXCH.64 URZ, [UR7+0x78], UR4 ;  /* 0x0000780407ff75b2 */ /* 0x0004640008000100 */
[----:B--2---:R-:W-:Y:S01]  /*07d0*/  NOP ;  /* 0x0000000000007918 */ /* 0x004fe20000000000 */
.L_x_10:
[----:B------:R-:W2:Y:S01]  /*07e0*/  SHFL.IDX PT, R2, R93, RZ, 0x1f ;  /* 0x00001fff5d027589 */ /* 0x000ea200000e0000 */
[----:B------:R-:W-:Y:S01]  /*07f0*/  NOP ;  /* 0x0000000000007918 */ /* 0x000fe20000000000 */
[----:B--2---:R-:W-:-:S13]  /*0800*/  ISETP.NE.AND P0, PT, R2, 0x3, PT ;  /* 0x000000030200780c */ /* 0x004fda0003f05270 */
[----:B------:R-:W-:Y:S05]  /*0810*/  @P0 BRA `(.L_x_11) ;  /* 0x0000000000300947 */ /* 0x000fea0003800000 */
[----:B-1----:R-:W1:Y:S01]  /*0820*/  S2UR UR5, SR_CgaCtaId ;  /* 0x00000000000579c3 */ /* 0x002e620000008800 */
        /* <DEDUP_REMOVED lines=8> */
[----:B-1----:R2:W1:Y:S01]  /*08b0*/  SYNCS.EXCH.64 URZ, [UR5+0x80], UR10 ;  /* 0x0000800a05ff75b2 */ /* 0x0024620008000100 */
[----:B------:R2:W1:Y:S02]  /*08c0*/  SYNCS.EXCH.64 URZ, [UR5+0x88], UR10 ;  /* 0x0000880a05ff75b2 */ /* 0x0004640008000100 */
[----:B--2---:R-:W-:Y:S01]  /*08d0*/  NOP ;  /* 0x0000000000007918 */ /* 0x004fe20000000000 */
.L_x_11:
[----:B------:R-:W2:Y:S01]  /*08e0*/  SHFL.IDX PT, R2, R93, RZ, 0x1f ;  /* 0x00001fff5d027589 */ /* 0x000ea200000e0000 */
[----:B------:R-:W-:Y:S01]  /*08f0*/  NOP ;  /* 0x0000000000007918 */ /* 0x000fe20000000000 */
[----:B--2---:R-:W-:-:S13]  /*0900*/  ISETP.NE.AND P0, PT, R2, 0x4, PT ;  /* 0x000000040200780c */ /* 0x004fda0003f05270 */
[----:B------:R-:W-:Y:S05]  /*0910*/  @P0 BRA `(.L_x_12) ;  /* 0x00000000004c0947 */ /* 0x000fea0003800000 */
[----:B-1----:R-:W1:Y:S01]  /*0920*/  S2UR UR5, SR_CgaCtaId ;  /* 0x00000000000579c3 */ /* 0x002e620000008800 */
[----:B------:R-:W-:Y:S01]  /*0930*/  UMOV UR9, 0x100 ;  /* 0x0000010000097882 */ /* 0x000fe20000000000 */
[----:B------:R-:W-:Y:S01]  /*0940*/  UMOV UR7, 0x400 ;  /* 0x0000040000077882 */ /* 0x000fe20000000000 */
[----:B------:R-:W-:Y:S01]  /*0950*/  USEL UR9, UR9, 0xe0, UP2 ;  /* 0x000000e009097887 */ /* 0x000fe20009000000 */
[----:B------:R-:W-:Y:S01]  /*0960*/  UMOV UR4, 0x1 ;  /* 0x0000000100047882 */ /* 0x000fe20000000000 */
[----:B------:R-:W-:Y:S01]  /*0970*/  ELECT P0, URZ, PT ;  /* 0x0000000000ff782f */ /* 0x000fe20003800000 */
[----:B------:R-:W-:-:S04]  /*0980*/  UIADD3 UR10, UPT, UPT, -UR4, 0x100000, URZ ;  /* 0x00100000040a7890 */ /* 0x000fc8000fffe1ff */
[----:B------:R-:W-:Y:S02]  /*0990*/  USHF.L.U32 UR11, UR10, 0xb, URZ ;  /* 0x0000000b0a0b7899 */ /* 0x000fe400080006ff */
[----:B------:R-:W-:Y:S02]  /*09a0*/  USHF.L.U32 UR10, UR10, 0x1, URZ ;  /* 0x000000010a0a7899 */ /* 0x000fe400080006ff */
[----:B------:R-:W-:-:S04]  /*09b0*/  UIADD3 UR12, UPT, UPT, -UR9, 0x100000, URZ ;  /* 0x00100000090c7890 */ /* 0x000fc8000fffe1ff */
[----:B------:R-:W-:Y:S02]  /*09c0*/  USHF.L.U32 UR13, UR12, 0xb, URZ ;  /* 0x0000000b0c0d7899 */ /* 0x000fe400080006ff */
[----:B------:R-:W-:Y:S02]  /*09d0*/  USHF.L.U32 UR12, UR12, 0x1, URZ ;  /* 0x000000010c0c7899 */ /* 0x000fe400080006ff */
[----:B-1----:R-:W-:Y:S01]  /*09e0*/  ULEA UR5, UR5, UR7, 0x18 ;  /* 0x0000000705057291 */ /* 0x002fe2000f8ec0ff */
[----:B------:R-:W1:Y:S11]  /*09f0*/  FENCE.VIEW.ASYNC.S ;  /* 0x00000000000073c6 */ /* 0x000e760000000000 */
[----:B-1----:R2:W1:Y:S01]  /*0a00*/  SYNCS.EXCH.64 URZ, [UR5+0x90], UR10 ;  /* 0x0000900a05ff75b2 */ /* 0x0024620008000100 */
[----:B------:R2:W1:Y:S01]  /*0a10*/  SYNCS.EXCH.64 URZ, [UR5+0xa0], UR12 ;  /* 0x0000a00c05ff75b2 */ /* 0x0004620008000100 */
[----:B------:R2:W1:Y:S01]  /*0a20*/  SYNCS.EXCH.64 URZ, [UR5+0x98], UR10 ;  /* 0x0000980a05ff75b2 */ /* 0x0004620008000100 */
[----:B------:R2:W1:Y:S02]  /*0a30*/  SYNCS.EXCH.64 URZ, [UR5+0xa8], UR12 ;  /* 0x0000a80c05ff75b2 */ /* 0x0004640008000100 */
[----:B--2---:R-:W-:Y:S01]  /*0a40*/  NOP ;  /* 0x0000000000007918 */ /* 0x004fe20000000000 */
.L_x_12:
        /* <DEDUP_REMOVED lines=26> */
.L_x_13:
        /* <DEDUP_REMOVED lines=18> */
.L_x_14:
[----:B-1----:R-:W1:Y:S01]  /*0d10*/  S2UR UR5, SR_CTAID.X ;  /* 0x00000000000579c3 */ /* 0x002e620000002500 */
[----:B------:R-:W-:-:S05]  /*0d20*/  CS2R.32 R87, SR_CgaSize ;  /* 0x0000000000577805 */ /* 0x000fca0000008a00 */
[----:B------:R-:W-:-:S05]  /*0d30*/  IMAD R87, R87, -0xa0, RZ ;  /* 0xffffff6057577824 */ /* 0x000fca00078e02ff */
[----:B------:R-:W-:-:S14]  /*0d40*/  R2UR UR9, R87 ;  /* 0x00000000570972ca */ /* 0x000fdc00000e0000 */
[----:B------:R-:W2:Y:S01]  /*0d50*/  LDCU UR9, c[0x0][UR9+0x2b0] ;  /* 0x00005600090977ac */ /* 0x000ea20008000800 */
[----:B------:R-:W-:Y:S01]  /*0d60*/  NOP ;  /* 0x0000000000007918 */ /* 0x000fe20000000000 */
[----:B------:R-:W-:-:S05]  /*0d70*/  CS2R.32 R87, SR_CgaSize ;  /* 0x0000000000577805 */ /* 0x000fca0000008a00 */
[----:B------:R-:W-:-:S05]  /*0d80*/  IMAD R87, R87, -0xa0, RZ ;  /* 0xffffff6057577824 */ /* 0x000fca00078e02ff */
[----:B------:R-:W-:-:S14]  /*0d90*/  R2UR UR7, R87 ;  /* 0x00000000570772ca */ /* 0x000fdc00000e0000 */
[----:B------:R-:W3:Y:S01]  /*0da0*/  LDCU UR7, c[0x0][UR7+0x2b4] ;  /* 0x00005680070777ac */ /* 0x000ee20008000800 */
[----:B------:R-:W4:Y:S08]  /*0db0*/  S2UR UR4, SR_CTAID.Y ;  /* 0x00000000000479c3 */ /* 0x000f300000002600 */
[----:B------:R-:W3:Y:S01]  /*0dc0*/  LDC R10, c[0x0][0xb24] ;  /* 0x0002c900ff0a7b82 */ /* 0x000ee20000000800 */
[----:B-1----:R-:W-:-:S02]  /*0dd0*/  I2FP.F32.U32 R87, UR5 ;  /* 0x0000000500577c45 */ /* 0x002fc40008201000 */
[----:B------:R-:W-:-:S05]  /*0de0*/  CS2R.32 R3, SR_CgaSize ;  /* 0x0000000000037805 */ /* 0x000fca0000008a00 */
[----:B------:R-:W-:-:S06]  /*0df0*/  IMAD R3, R3, -0xa0, RZ ;  /* 0xffffff6003037824 */ /* 0x000fcc00078e02ff */
[----:B------:R-:W1:Y:S01]  /*0e00*/  LDC R3, c[0x0][R3+0x2a0] ;  /* 0x0000a80003037b82 */ /* 0x000e620000000800 */
[----:B------:R-:W-:Y:S01]  /*0e10*/  MOV R15, UR5 ;  /* 0x00000005000f7c02 */ /* 0x000fe20008000f00 */
[----:B--2---:R-:W-:Y:S01]  /*0e20*/  FMUL R87, R87, UR9 ;  /* 0x0000000957577c20 */ /* 0x004fe20008400000 */
[----:B----4-:R-:W-:Y:S02]  /*0e30*/  I2FP.F32.U32 R86, UR4 ;  /* 0x0000000400567c45 */ /* 0x010fe40008201000 */
[----:B------:R-:W-:-:S05]  /*0e40*/  CS2R.32 R2, SR_CgaSize ;  /* 0x0000000000027805 */ /* 0x000fca0000008a00 */
[----:B------:R-:W-:-:S06]  /*0e50*/  IMAD R2, R2, -0xa0, RZ ;  /* 0xffffff6002027824 */ /* 0x000fcc00078e02ff */
[----:B------:R-:W2:Y:S01]  /*0e60*/  LDC R2, c[0x0][R2+0x2a4] ;  /* 0x0000a90002027b82 */ /* 0x000ea20000000800 */
[----:B------:R-:W-:Y:S01]  /*0e70*/  MOV R14, UR4 ;  /* 0x00000004000e7c02 */ /* 0x000fe20008000f00 */
[----:B------:R-:W4:Y:S01]  /*0e80*/  F2I.U32.TRUNC.NTZ R87, R87 ;  /* 0x0000005700577305 */ /* 0x000f22000020f000 */
[----:B---3--:R-:W-:-:S05]  /*0e90*/  FMUL R86, R86, UR7 ;  /* 0x0000000756567c20 */ /* 0x008fca0008400000 */
[----:B------:R-:W-:Y:S01]  /*0ea0*/  BAR.SYNC.DEFER_BLOCKING 0x0 ;  /* 0x0000000000007b1d */ /* 0x000fe20000010000 */
[----:B------:R-:W-:-:S05]  /*0eb0*/  ISETP.GE.AND P0, PT, R10, 0x1, PT ;  /* 0x000000010a00780c */ /* 0x000fca0003f06270 */
[----:B------:R-:W3:Y:S02]  /*0ec0*/  F2I.U32.TRUNC.NTZ R86, R86 ;  /* 0x0000005600567305 */ /* 0x000ee4000020f000 */
[----:B------:R-:W2:Y:S01]  /*0ed0*/  S2UR UR44, SR_CTAID.Z ;  /* 0x00000000002c79c3 */ /* 0x000ea20000002700 */
[----:B----4-:R-:W-:-:S05]  /*0ee0*/  IADD3 R87, PT, PT, -R87, RZ, RZ ;  /* 0x000000ff57577210 */ /* 0x010fca0007ffe1ff */
[----:B-1----:R-:W-:Y:S01]  /*0ef0*/  IMAD R87, R3, R87, UR5 ;  /* 0x0000000503577e24 */ /* 0x002fe2000f8e0257 */
[----:B---3--:R-:W-:-:S05]  /*0f00*/  IADD3 R86, PT, PT, -R86, RZ, RZ ;  /* 0x000000ff56567210 */ /* 0x008fca0007ffe1ff */
[----:B--2---:R-:W-:Y:S01]  /*0f10*/  IMAD R86, R2, R86, UR4 ;  /* 0x0000000402567e24 */ /* 0x004fe2000f8e0256 */
[----:B------:R-:W-:Y:S06]  /*0f20*/  @!P0 BRA `(.L_x_15) ;  /* 0x0000000000b88947 */ /* 0x000fec0003800000 */
[----:B------:R-:W1:Y:S01]  /*0f30*/  LDC.64 R4, c[0x0][0xb18] ;  /* 0x0002c600ff047b82 */ /* 0x000e620000000a00 */
[----:B------:R-:W-:-:S07]  /*0f40*/  ISETP.NE.AND P0, PT, R10, 0x1, PT ;  /* 0x000000010a00780c */ /* 0x000fce0003f05270 */
[----:B------:R-:W2:Y:S08]  /*0f50*/  LDC R9, c[0x0][0xb0c] ;  /* 0x0002c300ff097b82 */ /* 0x000eb00000000800 */
[----:B------:R-:W3:Y:S08]  /*0f60*/  LDC R12, c[0x0][0x370] ;  /* 0x0000dc00ff0c7b82 */ /* 0x000ef00000000800 */
[----:B------:R-:W4:Y:S01]  /*0f70*/  LDC R11, c[0x0][0x374] ;  /* 0x0000dd00ff0b7b82 */ /* 0x000f220000000800 */
[----:B-1----:R-:W-:-:S07]  /*0f80*/  ISETP.NE.AND P1, PT, R4, 0x1, PT ;  /* 0x000000010400780c */ /* 0x002fce0003f25270 */
[----:B------:R-:W3:Y:S01]  /*0f90*/  LDC.64 R6, c[0x0][0xb10] ;  /* 0x0002c400ff067b82 */ /* 0x000ee20000000a00 */
[----:B--2---:R-:W-:-:S07]  /*0fa0*/  ISETP.NE.AND P2, PT, R9, 0x1, PT ;  /* 0x000000010900780c */ /* 0x004fce0003f45270 */
[----:B------:R-:W1:Y:S08]  /*0fb0*/  LDC R8, c[0x0][0xb20] ;  /* 0x0002c800ff087b82 */ /* 0x000e700000000800 */
[----:B------:R-:W2:Y:S01]  /*0fc0*/  LDC.64 R2, c[0x0][0xb28] ;  /* 0x0002ca00ff027b82 */ /* 0x000ea20000000a00 */
[----:B----4-:R-:W-:-:S04]  /*0fd0*/  IMAD.HI.U32 R13, R11, R5, RZ ;  /* 0x000000050b0d7227 */ /* 0x010fc800078e00ff */
[----:B------:R-:W-:-:S04]  /*0fe0*/  IMAD.HI.U32 R5, R14, R5, RZ ;  /* 0x000000050e057227 */ /* 0x000fc800078e00ff */
[----:B---3--:R-:W-:-:S05]  /*0ff0*/  IMAD.HI.U32 R16, R12, R6, RZ ;  /* 0x000000060c107227 */ /* 0x008fca00078e00ff */
[-C--:B------:R-:W-:Y:S01]  /*1000*/  @P2 SHF.R.U32.HI R12, RZ, R7.reuse, R16 ;  /* 0x00000007ff0c2219 */ /* 0x080fe20000011610 */
[----:B------:R-:W-:Y:S01]  /*1010*/  IMAD.HI.U32 R16, R15, R6, RZ ;  /* 0x000000060f107227 */ /* 0x000fe200078e00ff */
[-C--:B-1----:R-:W-:Y:S02]  /*1020*/  @P1 SHF.R.U32.HI R11, RZ, R8.reuse, R13 ;  /* 0x00000008ff0b1219 */ /* 0x082fe4000001160d */
[----:B------:R-:W-:Y:S02]  /*1030*/  SHF.R.U32.HI R5, RZ, R8, R5 ;  /* 0x00000008ff057219 */ /* 0x000fe40000011605 */
[----:B------:R-:W-:Y:S02]  /*1040*/  SHF.R.U32.HI R16, RZ, R7, R16 ;  /* 0x00000007ff107219 */ /* 0x000fe40000011610 */
[----:B------:R-:W-:Y:S01]  /*1050*/  SEL R5, R14, R5, !P1 ;  /* 0x000000050e057207 */ /* 0x000fe20004800000 */
[----:B--2---:R-:W-:Y:S01]  /*1060*/  IMAD.HI.U32 R13, R11, R2, RZ ;  /* 0x000000020b0d7227 */ /* 0x004fe200078e00ff */
[----:B------:R-:W-:-:S03]  /*1070*/  SEL R16, R15, R16, !P2 ;  /* 0x000000100f107207 */ /* 0x000fc60005000000 */
[----:B------:R-:W-:Y:S01]  /*1080*/  IMAD.HI.U32 R6, R12, R2, RZ ;  /* 0x000000020c067227 */ /* 0x000fe200078e00ff */
[----:B------:R-:W-:-:S04]  /*1090*/  @P0 SHF.R.U32.HI R11, RZ, R3, R13 ;  /* 0x00000003ff0b0219 */ /* 0x000fc8000001160d */
[----:B------:R-:W-:Y:S01]  /*10a0*/  @P0 SHF.R.U32.HI R12, RZ, R3, R6 ;  /* 0x00000003ff0c0219 */ /* 0x000fe20000011606 */
[----:B------:R-:W-:-:S04]  /*10b0*/  IMAD R11, R11, R10, RZ ;  /* 0x0000000a0b0b7224 */ /* 0x000fc800078e02ff */
[----:B------:R-:W-:Y:S01]  /*10c0*/  IMAD R6, R12, R10, RZ ;  /* 0x0000000a0c067224 */ /* 0x000fe200078e02ff */
[----:B------:R-:W-:-:S04]  /*10d0*/  ISETP.GE.AND P1, PT, R5, R11, PT ;  /* 0x0000000b0500720c */ /* 0x000fc80003f26270 */
[----:B------:R-:W-:Y:S01]  /*10e0*/  ISETP.GE.OR P1, PT, R16, R6, P1 ;  /* 0x000000061000720c */ /* 0x000fe20000f26670 */
[----:B------:R-:W-:-:S05]  /*10f0*/  IMAD.HI.U32 R6, R5, R2, RZ ;  /* 0x0000000205067227 */ /* 0x000fca00078e00ff */
[----:B------:R-:W-:-:S04]  /*1100*/  SHF.R.U32.HI R6, RZ, R3, R6 ;  /* 0x00000003ff067219 */ /* 0x000fc80000011606 */
[----:B------:R-:W-:-:S03]  /*1110*/  SEL R6, R5, R6, !P0 ;  /* 0x0000000605067207 */ /* 0x000fc60004000000 */
[----:B------:R-:W-:Y:S01]  /*1120*/  @!P1 IMAD.HI.U32 R7, R16, R2, RZ ;  /* 0x0000000210079227 */ /* 0x000fe200078e00ff */
[----:B------:R-:W-:-:S04]  /*1130*/  IADD3 R2, PT, PT, -R6, RZ, RZ ;  /* 0x000000ff06027210 */ /* 0x000fc80007ffe1ff */
[----:B------:R-:W-:Y:S01]  /*1140*/  @!P1 SHF.R.U32.HI R3, RZ, R3, R7 ;  /* 0x00000003ff039219 */ /* 0x000fe20000011607 */
[----:B------:R-:W-:Y:S01]  /*1150*/  IMAD R2, R10, R2, R5 ;  /* 0x000000020a027224 */ /* 0x000fe200078e0205 */
[----:B------:R-:W-:Y:S02]  /*1160*/  IADD3 R7, PT, PT, -R5, RZ, RZ ;  /* 0x000000ff05077210 */ /* 0x000fe40007ffe1ff */
[----:B------:R-:W-:-:S03]  /*1170*/  @!P1 SEL R3, R16, R3, !P0 ;  /* 0x0000000310039207 */ /* 0x000fc60004000000 */
[----:B------:R-:W-:Y:S02]  /*1180*/  IMAD R7, R4, R7, R14 ;  /* 0x0000000704077224 */ /* 0x000fe400078e020e */
[--C-:B------:R-:W-:Y:S02]  /*1190*/  @!P1 IMAD.IADD R6, R6, 0x1, -R3.reuse ;  /* 0x0000000106069824 */ /* 0x100fe400078e0a03 */
[----:B------:R-:W-:Y:S01]  /*11a0*/  @!P1 IMAD R3, R2, R12, R3 ;  /* 0x0000000c02039224 */ /* 0x000fe200078e0203 */
[----:B------:R-:W-:Y:S01]  /*11b0*/  IADD3 R2, PT, PT, -R16, RZ, RZ ;  /* 0x000000ff10027210 */ /* 0x000fe20007ffe1ff */
[----:B------:R-:W-:Y:S02]  /*11c0*/  @!P1 IMAD R5, R6, R10, R16 ;  /* 0x0000000a06059224 */ /* 0x000fe400078e0210 */
[----:B------:R-:W-:Y:S02]  /*11d0*/  @!P1 IMAD.MOV.U32 R16, RZ, RZ, R3 ;  /* 0x000000ffff109224 */ /* 0x000fe400078e0003 */
[----:B------:R-:W-:-:S02]  /*11e0*/  IMAD R2, R9, R2, R15 ;  /* 0x0000000209027224 */ /* 0x000fc400078e020f */
[----:B------:R-:W-:Y:S02]  /*11f0*/  IMAD R14, R5, R4, R7 ;  /* 0x00000004050e7224 */ /* 0x000fe400078e0207 */
[----:B------:R-:W-:Y:S02]  /*1200*/  IMAD R15, R16, R9, R2 ;  /* 0x00000009100f7224 */ /* 0x000fe400078e0202 */
.L_x_15:
[----:B------:R-:W1:Y:S01]  /*1210*/  LDCU UR4, c[0x0][0xb30] ;  /* 0x00016600ff0477ac */ /* 0x000e620008000800 */
[----:B------:R-:W2:Y:S08]  /*1220*/  S2UR UR37, SR_CgaCtaId ;  /* 0x00000000002579c3 */ /* 0x000eb00000008800 */
[----:B------:R-:W3:Y:S01]  /*1230*/  LDC R40, c[0x0][0xb24] ;  /* 0x0002c900ff287b82 */ /* 0x000ee20000000800 */
[----:B-1----:R-:W-:-:S09]  /*1240*/  UISETP.NE.AND UP1, UPT, UR4, 0x1, UPT ;  /* 0x000000010400788c */ /* 0x002fd2000bf25270 */
[----:B--2---:R-:W-:Y:S05]  /*1250*/  BRA.U UP1, `(.L_x_16) ;  /* 0x0000000101407547 */ /* 0x004fea000b800000 */
[----:B------:R-:W1:Y:S08]  /*1260*/  LDC.64 R4, c[0x0][0xb10] ;  /* 0x0002c400ff047b82 */ /* 0x000e700000000a00 */
[----:B------:R-:W2:Y:S08]  /*1270*/  LDC.64 R2, c[0x0][0xb18] ;  /* 0x0002c600ff027b82 */ /* 0x000eb00000000a00 */
[----:B------:R-:W4:Y:S08]  /*1280*/  LDC R6, c[0x0][0xb20] ;  /* 0x0002c800ff067b82 */ /* 0x000f300000000800 */
[----:B------:R-:W3:Y:S01]  /*1290*/  LDC R7, c[0x0][0xb0c] ;  /* 0x0002c300ff077b82 */ /* 0x000ee20000000800 */
[----:B-1----:R-:W-:-:S05]  /*12a0*/  IMAD.HI.U32 R4, R15, R4, RZ ;  /* 0x000000040f047227 */ /* 0x002fca00078e00ff */
[----:B------:R-:W-:Y:S01]  /*12b0*/  SHF.R.U32.HI R4, RZ, R5, R4 ;  /* 0x00000005ff047219 */ /* 0x000fe20000011604 */
[----:B--2---:R-:W-:Y:S01]  /*12c0*/  IMAD.HI.U32 R3, R14, R3, RZ ;  /* 0x000000030e037227 */ /* 0x004fe200078e00ff */
[----:B------:R-:W-:-:S04]  /*12d0*/  ISETP.NE.AND P0, PT, R2, 0x1, PT ;  /* 0x000000010200780c */ /* 0x000fc80003f05270 */
[----:B----4-:R-:W-:-:S04]  /*12e0*/  SHF.R.U32.HI R3, RZ, R6, R3 ;  /* 0x00000006ff037219 */ /* 0x010fc80000011603 */
[----:B------:R-:W-:Y:S02]  /*12f0*/  SEL R3, R14, R3, !P0 ;  /* 0x000000030e037207 */ /* 0x000fe40004000000 */
[----:B---3--:R-:W-:-:S04]  /*1300*/  ISETP.NE.AND P1, PT, R7, 0x1, PT ;  /* 0x000000010700780c */ /* 0x008fc80003f25270 */
[----:B------:R-:W-:-:S05]  /*1310*/  SEL R4, R15, R4, !P1 ;  /* 0x000000040f047207 */ /* 0x000fca0004800000 */
[----:B------:R-:W-:Y:S02]  /*1320*/  IMAD.IADD R5, R3, 0x1, -R4 ;  /* 0x0000000103057824 */ /* 0x000fe400078e0a04 */
[----:B------:R-:W-:Y:S02]  /*1330*/  IMAD.IADD R3, R4, 0x1, -R3 ;  /* 0x0000000104037824 */ /* 0x000fe400078e0a03 */
[----:B------:R-:W-:Y:S02]  /*1340*/  IMAD R15, R5, R7, R15 ;  /* 0x00000007050f7224 */ /* 0x000fe400078e020f */
[----:B------:R-:W-:-:S07]  /*1350*/  IMAD R14, R3, R2, R14 ;  /* 0x00000002030e7224 */ /* 0x000fce00078e020e */
.L_x_16:
[----:B------:R-:W-:Y:S01]  /*1360*/  BAR.SYNC.DEFER_BLOCKING 0x0 ;  /* 0x0000000000007b1d */ /* 0x000fe20000010000 */
[----:B------:R-:W-:Y:S01]  /*1370*/  UISETP.NE.AND UP1, UPT, UR8, 0x2, UPT ;  /* 0x000000020800788c */ /* 0x000fe2000bf25270 */
[----:B------:R-:W-:Y:S02]  /*1380*/  ISETP.NE.OR P5, PT, R0, 0x2, !P5 ;  /* 0x000000020000780c */ /* 0x000fe40006fa5670 */
[----:B------:R-:W-:-:S06]  /*1390*/  LOP3.LUT R2, R101, 0x1f, RZ, 0xc0, !PT ;  /* 0x0000001f65027812 */ /* 0x000fcc00078ec0ff */
[----:B------:R-:W-:Y:S05]  /*13a0*/  BRA.U UP1, `(.L_x_17) ;  /* 0x0000001101e47547 */ /* 0x000fea000b800000 */
[----:B------:R-:W1:Y:S01]  /*13b0*/  LDCU UR13, c[0x0][0x38c] ;  /* 0x00007180ff0d77ac */ /* 0x000e620008000800 */
[----:B------:R-:W2:Y:S01]  /*13c0*/  LDC R8, c[0x0][0x370] ;  /* 0x0000dc00ff087b82 */ /* 0x000ea20000000800 */
[----:B------:R-:W-:Y:S01]  /*13d0*/  PLOP3.LUT P1, PT, PT, PT, UP2, 0x80, 0x8 ;  /* 0x000000000008781c */ /* 0x000fe20003f2f028 */
[----:B------:R-:W-:Y:S01]  /*13e0*/  IMAD.MOV.U32 R17, RZ, RZ, 0x1 ;  /* 0x00000001ff117424 */ /* 0x000fe200078e00ff */
[----:B------:R-:W-:Y:S01]  /*13f0*/  ISETP.EQ.OR P4, PT, R2, RZ, P5 ;  /* 0x000000ff0200720c */ /* 0x000fe20002f82670 */
[----:B------:R-:W-:Y:S01]  /*1400*/  IMAD.MOV.U32 R16, RZ, RZ, RZ ;  /* 0x000000ffff107224 */ /* 0x000fe200078e00ff */
[----:B------:R-:W-:Y:S02]  /*1410*/  PLOP3.LUT P1, PT, P1, PT, PT, 0x8, 0x80 ;  /* 0x000000000080781c */ /* 0x000fe40000f2e170 */
[----:B------:R-:W-:Y:S01]  /*1420*/  CS2R R12, SRZ ;  /* 0x00000000000c7805 */ /* 0x000fe2000001ff00 */
[----:B------:R-:W-:Y:S01]  /*1430*/  IMAD.MOV.U32 R11, RZ, RZ, 0x1 ;  /* 0x00000001ff0b7424 */ /* 0x000fe200078e00ff */
[----:B------:R-:W4:Y:S01]  /*1440*/  LDC R0, c[0x0][0x374] ;  /* 0x0000dd00ff007b82 */ /* 0x000f220000000800 */
[----:B------:R-:W2:Y:S01]  /*1450*/  LDCU.64 UR22, c[0x0][0x348] ;  /* 0x00006900ff1677ac */ /* 0x000ea20008000a00 */
[----:B------:R-:W-:Y:S01]  /*1460*/  UMOV UR6, URZ ;  /* 0x000000ff00067c82 */ /* 0x000fe20008000000 */
[----:B-1----:R-:W-:-:S04]  /*1470*/  UIADD3 UR5, UPT, UPT, UR13, 0x3f, URZ ;  /* 0x0000003f0d057890 */ /* 0x002fc8000fffe0ff */
[----:B------:R-:W-:-:S04]  /*1480*/  USHF.R.S32.HI UR4, URZ, 0x1f, UR5 ;  /* 0x0000001fff047899 */ /* 0x000fc80008011405 */
[----:B------:R-:W-:-:S04]  /*1490*/  ULEA.HI UR4, UR4, UR5, URZ, 0x6 ;  /* 0x0000000504047291 */ /* 0x000fc8000f8f30ff */
[----:B------:R-:W-:Y:S02]  /*14a0*/  USHF.R.S32.HI UR15, URZ, 0x6, UR4 ;  /* 0x00000006ff0f7899 */ /* 0x000fe40008011404 */
[----:B------:R-:W-:Y:S02]  /*14b0*/  UIADD3 UR4, UPT, UPT, UR13, -0x1, URZ ;  /* 0xffffffff0d047890 */ /* 0x000fe4000fffe0ff */
[----:B------:R-:W-:Y:S02]  /*14c0*/  UISETP.LT.U32.AND UP0, UPT, UR15, 0x4, UPT ;  /* 0x000000040f00788c */ /* 0x000fe4000bf01070 */
[----:B------:R-:W-:Y:S02]  /*14d0*/  UISETP.GE.U32.AND UP1, UPT, UR4, -0x7f, UPT ;  /* 0xffffff810400788c */ /* 0x000fe4000bf26070 */
[----:B------:R-:W-:Y:S02]  /*14e0*/  USEL UR14, UR15, 0x4, UP0 ;  /* 0x000000040f0e7887 */ /* 0x000fe40008000000 */
[----:B------:R-:W-:-:S02]  /*14f0*/  UIADD3 UR13, UPT, UPT, UR13, 0x7e, URZ ;  /* 0x0000007e0d0d7890 */ /* 0x000fc4000fffe0ff */
[----:B------:R-:W-:Y:S02]  /*1500*/  UIADD3 UR5, UPT, UPT, UR14, -0x1, URZ ;  /* 0xffffffff0e057890 */ /* 0x000fe4000fffe0ff */
[----:B------:R-:W-:-:S03]  /*1510*/  UIADD3 UR7, UPT, UPT, UR15, -UR14, URZ ;  /* 0x8000000e0f077290 */ /* 0x000fc6000fffe0ff */
[----:B------:R-:W-:-:S04]  /*1520*/  @UP1 UIADD3 UR5, UPT, UPT, UR14, URZ, URZ ;  /* 0x000000ff0e051290 */ /* 0x000fc8000fffe0ff */
[----:B--2---:R-:W-:-:S12]  /*1530*/  UIADD3 UR5, UPT, UPT, UR5, 0x1, URZ ;  /* 0x0000000105057890 */ /* 0x004fd8000fffe0ff */
.L_x_35:
[----:B------:R-:W-:Y:S01]  /*1540*/  UISETP.NE.AND UP0, UPT, UR37, URZ, UPT ;  /* 0x000000ff2500728c */ /* 0x000fe2000bf05270 */
[----:B------:R-:W1:Y:S08]  /*1550*/  S2UR UR37, SR_CgaCtaId ;  /* 0x00000000002579c3 */ /* 0x000e700000008800 */
[----:B------:R-:W-:Y:S05]  /*1560*/  BRA.U UP0, `(.L_x_18) ;  /* 0x0000000100347547 */ /* 0x000fea000b800000 */
[----:B------:R-:W2:Y:S01]  /*1570*/  S2R R2, SR_CgaCtaId ;  /* 0x0000000000027919 */ /* 0x000ea20000008800 */
[----:B------:R-:W-:-:S04]  /*1580*/  MOV R3, 0x400 ;  /* 0x0000040000037802 */ /* 0x000fc80000000f00 */
[----:B--2---:R-:W-:Y:S02]  /*1590*/  LEA R2, R2, R3, 0x18 ;  /* 0x0000000302027211 */ /* 0x004fe400078ec0ff */
[----:B------:R-:W-:-:S03]  /*15a0*/  SHF.L.U32 R3, R11, 0x1f, RZ ;  /* 0x0000001f0b037819 */ /* 0x000fc600000006ff */
[----:B------:R-:W-:-:S04]  /*15b0*/  IMAD R2, R12, 0x8, R2 ;  /* 0x000000080c027824 */ /* 0x000fc800078e0202 */
[----:B------:R-:W2:Y:S02]  /*15c0*/  SYNCS.PHASECHK.TRANS64.TRYWAIT P0, [R2+URZ+0x100], R3 ;  /* 0x00010003020075a7 */ /* 0x000ea400080011ff */
[----:B--2---:R-:W-:Y:S05]  /*15d0*/  @!P0 BRA `(.L_x_19) ;  /* 0x0000007800a88947 */ /* 0x004fea0003800000 */
.L_x_131:
[----:B------:R-:W-:Y:S01]  /*15e0*/  VIADD R12, R12, 0x1 ;  /* 0x000000010c0c7836 */ /* 0x000fe20000000000 */
[----:B------:R2:W-:Y:S04]  /*15f0*/  SYNCS.ARRIVE.TRANS64.A1T0 RZ, [R2+URZ+0xf0], RZ ;  /* 0x0000f0ff02ff79a7 */ /* 0x0005e800081000ff */
[----:B------:R-:W-:-:S04]  /*1600*/  ISETP.NE.AND P0, PT, R12, 0x2, PT ;  /* 0x000000020c00780c */ /* 0x000fc80003f05270 */
[----:B------:R-:W-:Y:S02]  /*1610*/  SEL R12, R12, RZ, P0 ;  /* 0x000000ff0c0c7207 */ /* 0x000fe40000000000 */
[----:B--2---:R-:W-:-:S04]  /*1620*/  SEL R2, RZ, 0x1, P0 ;  /* 0x00000001ff027807 */ /* 0x004fc80000000000 */
[----:B------:R-:W-:-:S07]  /*1630*/  LOP3.LUT R11, R11, R2, RZ, 0x3c, !PT ;  /* 0x000000020b0b7212 */ /* 0x000fce00078e3cff */
.L_x_18:
[----:B------:R-:W-:Y:S01]  /*1640*/  UMOV UR4, 0x400 ;  /* 0x0000040000047882 */ /* 0x000fe20000000000 */
[----:B------:R-:W-:Y:S01]  /*1650*/  SHF.L.U32 R2, R17, 0x1f, RZ ;  /* 0x0000001f11027819 */ /* 0x000fe200000006ff */
[----:B-1----:R-:W-:Y:S01]  /*1660*/  ULEA UR4, UR37, UR4, 0x18 ;  /* 0x0000000425047291 */ /* 0x002fe2000f8ec0ff */
[----:B------:R-:W-:Y:S01]  /*1670*/  R2UR UR42, R15 ;  /* 0x000000000f2a72ca */ /* 0x000fe200000e0000 */
[----:B------:R-:W-:Y:S01]  /*1680*/  UISETP.GE.U32.AND UP0, UPT, UR13, 0x7f, UPT ;  /* 0x0000007f0d00788c */ /* 0x000fe2000bf06070 */
[----:B------:R-:W-:Y:S01]  /*1690*/  R2UR UR34, R14 ;  /* 0x000000000e2272ca */ /* 0x000fe200000e0000 */
[----:B------:R-:W-:Y:S01]  /*16a0*/  ULEA UR8, UR6, UR4, 0x3 ;  /* 0x0000000406087291 */ /* 0x000fe2000f8e18ff */
[----:B------:R-:W-:-:S08]  /*16b0*/  UMOV UR21, URZ ;  /* 0x000000ff00157c82 */ /* 0x000fd00008000000 */
[----:B------:R1:W2:Y:S01]  /*16c0*/  SYNCS.PHASECHK.TRANS64.TRYWAIT P0, [UR8+0x20], R2 ;  /* 0x00002002ff0075a7 */ /* 0x0002a20008001108 */
[----:B------:R-:W-:Y:S02]  /*16d0*/  USHF.L.U32 UR42, UR42, 0x6, URZ ;  /* 0x000000062a2a7899 */ /* 0x000fe400080006ff */
[----:B------:R-:W-:Y:S01]  /*16e0*/  USHF.L.U32 UR34, UR34, 0x8, URZ ;  /* 0x0000000822227899 */ /* 0x000fe200080006ff */
[----:B------:R-:W-:Y:S11]  /*16f0*/  BRA.U !UP0, `(.L_x_20) ;  /* 0x0000000108f07547 */ /* 0x000ff6000b800000 */
[----:B------:R-:W-:Y:S02]  /*1700*/  UIADD3 UR26, UPT, UPT, UR34, 0x40, URZ ;  /* 0x00000040221a7890 */ /* 0x000fe4000fffe0ff */
[----:B------:R-:W-:Y:S02]  /*1710*/  UIADD3 UR18, UPT, UPT, UR34, 0x80, URZ ;  /* 0x0000008022127890 */ /* 0x000fe4000fffe0ff */
[----:B------:R-:W-:Y:S01]  /*1720*/  UIADD3 UR10, UPT, UPT, UR34, 0xc0, URZ ;  /* 0x000000c0220a7890 */ /* 0x000fe2000fffe0ff */
[----:B------:R-:W-:Y:S01]  /*1730*/  UMOV UR29, URZ ;  /* 0x000000ff001d7c82 */ /* 0x000fe20008000000 */
[----:B------:R-:W-:-:S10]  /*1740*/  UMOV UR45, UR6 ;  /* 0x00000006002d7c82 */ /* 0x000fd40008000000 */
.L_x_25:
[----:B-1----:R-:W-:Y:S01]  /*1750*/  ULEA UR41, UR45, UR4, 0x3 ;  /* 0x000000042d297291 */ /* 0x002fe2000f8e18ff */
[----:B--2---:R-:W-:Y:S01]  /*1760*/  @!P5 MOV R3, 0xa000 ;  /* 0x0000a0000003d802 */ /* 0x004fe20000000f00 */
[----:B--2---:R-:W-:Y:S10]  /*1770*/  @P0 BRA `(.L_x_21) ;  /* 0x00000000000c0947 */ /* 0x004ff40003800000 */
[----:B------:R-:W-:-:S04]  /*1780*/  SHF.L.U32 R4, R17, 0x1f, RZ ;  /* 0x0000001f11047819 */ /* 0x000fc800000006ff */
[----:B------:R-:W2:Y:S02]  /*1790*/  SYNCS.PHASECHK.TRANS64.TRYWAIT P0, [UR41+0x20], R4 ;  /* 0x00002004ff0075a7 */ /* 0x000ea40008001129 */
[----:B--2---:R-:W-:Y:S05]  /*17a0*/  @!P0 BRA `(.L_x_22) ;  /* 0x0000007800488947 */ /* 0x004fea0003800000 */
.L_x_21:
[----:B------:R2:W-:Y:S01]  /*17b0*/  @!P5 SYNCS.ARRIVE.TRANS64 RZ, [UR41], R3 ;  /* 0x00000003ffffd9a7 */ /* 0x0005e20008000029 */
[----:B------:R-:W-:Y:S04]  /*17c0*/  BSSY.RECONVERGENT B0, `(.L_x_23) ;  /* 0x0000003000007945 */ /* 0x000fe80003800200 */
[----:B------:R-:W-:Y:S05]  /*17d0*/  @P4 BRA `(.L_x_24) ;  /* 0x0000000000044947 */ /* 0x000fea0003800000 */
[----:B------:R-:W-:Y:S05]  /*17e0*/  BPT.TRAP 0x1 ;  /* 0x000000040000795c */ /* 0x000fea0000300000 */
.L_x_24:
[----:B------:R-:W-:Y:S05]  /*17f0*/  BSYNC.RECONVERGENT B0 ;  /* 0x0000000000007941 */ /* 0x000fea0003800200 */
.L_x_23:
[----:B------:R-:W-:Y:S02]  /*1800*/  UIADD3 UR6, UPT, UPT, UR45, 0x1, URZ ;  /* 0x000000012d067890 */ /* 0x000fe4000fffe0ff */
[----:B------:R-:W-:Y:S02]  /*1810*/  ULEA UR40, UR45, UR4, 0xd ;  /* 0x000000042d287291 */ /* 0x000fe4000f8e68ff */
[----:B------:R-:W-:Y:S02]  /*1820*/  UISETP.NE.AND UP0, UPT, UR6, 0x4, UPT ;  /* 0x000000040600788c */ /* 0x000fe4000bf05270 */
[----:B------:R-:W-:Y:S02]  /*1830*/  UIADD3 UR46, UP1, UPT, UR22, 0x80, URZ ;  /* 0x00000080162e7890 */ /* 0x000fe4000ff3e0ff */
[----:B------:R-:W-:Y:S02]  /*1840*/  USEL UR9, URZ, 0x1, UP0 ;  /* 0x00000001ff097887 */ /* 0x000fe40008000000 */
[----:B------:R-:W-:-:S02]  /*1850*/  USEL UR6, UR6, URZ, UP0 ;  /* 0x000000ff06067287 */ /* 0x000fc40008000000 */
[----:B------:R-:W-:Y:S02]  /*1860*/  UIADD3 UR38, UP0, UPT, UR22, 0x180, URZ ;  /* 0x0000018016267890 */ /* 0x000fe4000ff1e0ff */
[----:B------:R-:W-:Y:S01]  /*1870*/  ULEA UR8, UR6, UR4, 0x3 ;  /* 0x0000000406087291 */ /* 0x000fe2000f8e18ff */
[----:B------:R-:W-:Y:S01]  /*1880*/  LOP3.LUT R17, R17, UR9, RZ, 0x3c, !PT ;  /* 0x0000000911117c12 */ /* 0x000fe2000f8e3cff */
[----:B------:R-:W-:Y:S02]  /*1890*/  USHF.L.U32 UR43, UR29, 0x6, URZ ;  /* 0x000000061d2b7899 */ /* 0x000fe400080006ff */
[----:B------:R-:W-:Y:S01]  /*18a0*/  UIADD3.X UR47, UPT, UPT, URZ, UR23, URZ, UP1, !UPT ;  /* 0x00000017ff2f7290 */ /* 0x000fe20008ffe4ff */
[----:B-1----:R-:W-:Y:S01]  /*18b0*/  SHF.L.U32 R2, R17, 0x1f, RZ ;  /* 0x0000001f11027819 */ /* 0x002fe200000006ff */
[----:B------:R-:W-:Y:S02]  /*18c0*/  UIADD3 UR40, UPT, UPT, UR40, 0x8800, URZ ;  /* 0x0000880028287890 */ /* 0x000fe4000fffe0ff */
[----:B------:R-:W-:Y:S01]  /*18d0*/  UIADD3.X UR39, UPT, UPT, URZ, UR23, URZ, UP0, !UPT ;  /* 0x00000017ff277290 */ /* 0x000fe200087fe4ff */
[----:B------:R1:W1:Y:S01]  /*18e0*/  SYNCS.PHASECHK.TRANS64.TRYWAIT P0, [UR8+0x20], R2 ;  /* 0x00002002ff0075a7 */ /* 0x0002620008001108 */
[----:B------:R-:W-:Y:S01]  /*18f0*/  ULEA UR8, UR45, UR4, 0xf ;  /* 0x000000042d087291 */ /* 0x000fe2000f8e78ff */
[----:B------:R-:W-:Y:S01]  /*1900*/  UMOV UR30, 0x0 ;  /* 0x00000000001e7882 */ /* 0x000fe20000000000 */
[----:B------:R-:W-:-:S02]  /*1910*/  UMOV UR31, 0x10000000 ;  /* 0x10000000001f7882 */ /* 0x000fc40000000000 */
[----:B------:R-:W-:Y:S01]  /*1920*/  UIADD3 UR32, UPT, UPT, UR8, 0x10800, URZ ;  /* 0x0001080008207890 */ /* 0x000fe2000fffe0ff */
[----:B------:R1:W-:Y:S01]  /*1930*/  UTMALDG.3D [UR40], [UR46], desc[UR30] ;  /* 0x00001e282e0075b4 */ /* 0x0003e20008011000 */
[----:B------:R-:W-:Y:S02]  /*1940*/  UIADD3 UR24, UPT, UPT, UR8, 0x12800, URZ ;  /* 0x0001280008187890 */ /* 0x000fe4000fffe0ff */
[----:B------:R-:W-:Y:S02]  /*1950*/  UIADD3 UR16, UPT, UPT, UR8, 0x14800, URZ ;  /* 0x0001480008107890 */ /* 0x000fe4000fffe0ff */
[----:B------:R-:W-:Y:S01]  /*1960*/  UIADD3 UR8, UPT, UPT, UR8, 0x16800, URZ ;  /* 0x0001680008087890 */ /* 0x000fe2000fffe0ff */
[----:B------:R-:W-:Y:S01]  /*1970*/  UMOV UR33, UR41 ;  /* 0x0000002900217c82 */ /* 0x000fe20008000000 */
        /* <DEDUP_REMOVED lines=8> */
[----:B------:R1:W-:Y:S01]  /*1a00*/  UTMALDG.3D [UR32], [UR38], desc[UR30] ;  /* 0x00001e20260075b4 */ /* 0x0003e20008011000 */
[----:B------:R-:W-:Y:S01]  /*1a10*/  UMOV UR12, UR44 ;  /* 0x0000002c000c7c82 */ /* 0x000fe20008000000 */
[----:B------:R-:W-:Y:S01]  /*1a20*/  UMOV UR9, UR41 ;  /* 0x0000002900097c82 */ /* 0x000fe20008000000 */
[----:B------:R-:W-:Y:S01]  /*1a30*/  UMOV UR11, UR43 ;  /* 0x0000002b000b7c82 */ /* 0x000fe20008000000 */
[----:B------:R-:W-:Y:S01]  /*1a40*/  UIADD3 UR29, UPT, UPT, UR29, 0x1, URZ ;  /* 0x000000011d1d7890 */ /* 0x000fe2000fffe0ff */
[----:B------:R-:W-:Y:S01]  /*1a50*/  UMOV UR21, UR5 ;  /* 0x0000000500157c82 */ /* 0x000fe20008000000 */
[----:B------:R-:W-:Y:S01]  /*1a60*/  UMOV UR45, UR6 ;  /* 0x00000006002d7c82 */ /* 0x000fe20008000000 */
[----:B------:R1:W-:Y:S01]  /*1a70*/  UTMALDG.3D [UR24], [UR38], desc[UR30] ;  /* 0x00001e18260075b4 */ /* 0x0003e20008011000 */
[----:B------:R-:W-:Y:S01]  /*1a80*/  UISETP.NE.AND UP0, UPT, UR29, UR5, UPT ;  /* 0x000000051d00728c */ /* 0x000fe2000bf05270 */
[----:B------:R1:W-:Y:S01]  /*1a90*/  UTMALDG.3D [UR16], [UR38], desc[UR30] ;  /* 0x00001e10260075b4 */ /* 0x0003e20008011000 */
[----:B------:R1:W-:Y:S07]  /*1aa0*/  UTMALDG.3D [UR8], [UR38], desc[UR30] ;  /* 0x00001e08260075b4 */ /* 0x0003ee0008011000 */
[----:B------:R-:W-:Y:S05]  /*1ab0*/  BRA.U UP0, `(.L_x_25) ;  /* 0xfffffffd00247547 */ /* 0x000fea000b83ffff */
.L_x_20:
[----:B-1----:R-:W-:Y:S01]  /*1ac0*/  ULEA UR8, UR6, UR4, 0x3 ;  /* 0x0000000406087291 */ /* 0x002fe2000f8e18ff */
[----:B------:R-:W-:Y:S01]  /*1ad0*/  SHF.L.U32 R2, R17, 0x1f, RZ ;  /* 0x0000001f11027819 */ /* 0x000fe200000006ff */
[----:B------:R-:W-:Y:S01]  /*1ae0*/  @!P1 SYNCS.ARRIVE.TRANS64.A1T0 RZ, [UR4+0x88], RZ ;  /* 0x000088ffffff99a7 */ /* 0x000fe20008100004 */
[----:B------:R-:W-:-:S06]  /*1af0*/  UISETP.GT.AND UP0, UPT, UR15, UR14, UPT ;  /* 0x0000000e0f00728c */ /* 0x000fcc000bf04270 */
[----:B--2---:R1:W2:Y:S03]  /*1b00*/  SYNCS.PHASECHK.TRANS64.TRYWAIT P0, [UR8+0x20], R2 ;  /* 0x00002002ff0075a7 */ /* 0x0042a60008001108 */
[----:B------:R-:W-:Y:S05]  /*1b10*/  BRA.U !UP0, `(.L_x_26) ;  /* 0x0000000108ec7547 */ /* 0x000fea000b800000 */
[----:B------:R-:W-:Y:S02]  /*1b20*/  UIADD3 UR29, UPT, UPT, UR7, UR21, URZ ;  /* 0x00000015071d7290 */ /* 0x000fe4000fffe0ff */
[----:B------:R-:W-:Y:S02]  /*1b30*/  UIADD3 UR26, UPT, UPT, UR34, 0x40, URZ ;  /* 0x00000040221a7890 */ /* 0x000fe4000fffe0ff */
[----:B------:R-:W-:Y:S02]  /*1b40*/  UIADD3 UR18, UPT, UPT, UR34, 0x80, URZ ;  /* 0x0000008022127890 */ /* 0x000fe4000fffe0ff */
[----:B------:R-:W-:Y:S01]  /*1b50*/  UIADD3 UR10, UPT, UPT, UR34, 0xc0, URZ ;  /* 0x000000c0220a7890 */ /* 0x000fe2000fffe0ff */
[----:B------:R-:W-:-:S11]  /*1b60*/  UMOV UR32, UR6 ;  /* 0x0000000600207c82 */ /* 0x000fd60008000000 */
.L_x_31:
[----:B------:R-:W-:Y:S01]  /*1b70*/  ULEA UR41, UR32, UR4, 0x3 ;  /* 0x0000000420297291 */ /* 0x000fe2000f8e18ff */
[----:B--2---:R-:W-:Y:S01]  /*1b80*/  @!P5 MOV R3, 0xa000 ;  /* 0x0000a0000003d802 */ /* 0x004fe20000000f00 */
[----:B-12---:R-:W-:Y:S10]  /*1b90*/  @P0 BRA `(.L_x_27) ;  /* 0x00000000000c0947 */ /* 0x006ff40003800000 */
[----:B------:R-:W-:-:S04]  /*1ba0*/  SHF.L.U32 R4, R17, 0x1f, RZ ;  /* 0x0000001f11047819 */ /* 0x000fc800000006ff */
[----:B------:R-:W2:Y:S02]  /*1bb0*/  SYNCS.PHASECHK.TRANS64.TRYWAIT P0, [UR41+0x20], R4 ;  /* 0x00002004ff0075a7 */ /* 0x000ea40008001129 */
[----:B--2---:R-:W-:Y:S05]  /*1bc0*/  @!P0 BRA `(.L_x_28) ;  /* 0x0000007400588947 */ /* 0x004fea0003800000 */
.L_x_27:
[----:B------:R2:W-:Y:S01]  /*1bd0*/  @!P5 SYNCS.ARRIVE.TRANS64 RZ, [UR41], R3 ;  /* 0x00000003ffffd9a7 */ /* 0x0005e20008000029 */
[----:B------:R-:W-:Y:S04]  /*1be0*/  BSSY.RECONVERGENT B0, `(.L_x_29) ;  /* 0x0000003000007945 */ /* 0x000fe80003800200 */
[----:B------:R-:W-:Y:S05]  /*1bf0*/  @P4 BRA `(.L_x_30) ;  /* 0x0000000000044947 */ /* 0x000fea0003800000 */
[----:B------:R-:W-:Y:S05]  /*1c00*/  BPT.TRAP 0x1 ;  /* 0x000000040000795c */ /* 0x000fea0000300000 */
.L_x_30:
[----:B------:R-:W-:Y:S05]  /*1c10*/  BSYNC.RECONVERGENT B0 ;  /* 0x0000000000007941 */ /* 0x000fea0003800200 */
.L_x_29:
        /* <DEDUP_REMOVED lines=19> */
[----:B------:R-:W-:Y:S01]  /*1d50*/  UTMALDG.3D [UR40], [UR46], desc[UR30] ;  /* 0x00001e282e0075b4 */ /* 0x000fe20008011000 */
        /* <DEDUP_REMOVED lines=14> */
[----:B------:R-:W-:Y:S01]  /*1e40*/  UMOV UR9, UR41 ;  /* 0x0000002900097c82 */ /* 0x000fe20008000000 */
[----:B------:R-:W-:Y:S01]  /*1e50*/  UMOV UR11, UR43 ;  /* 0x0000002b000b7c82 */ /* 0x000fe20008000000 */
[----:B------:R-:W-:Y:S01]  /*1e60*/  UIADD3 UR21, UPT, UPT, UR21, 0x1, URZ ;  /* 0x0000000115157890 */ /* 0x000fe2000fffe0ff */
[----:B------:R1:W-:Y:S03]  /*1e70*/  UTMALDG.3D [UR24], [UR38], desc[UR30] ;  /* 0x00001e18260075b4 */ /* 0x0003e60008011000 */
[----:B------:R-:W-:Y:S01]  /*1e80*/  UISETP.NE.AND UP0, UPT, UR21, UR29, UPT ;  /* 0x0000001d1500728c */ /* 0x000fe2000bf05270 */
[----:B------:R1:W-:Y:S01]  /*1e90*/  UTMALDG.3D [UR16], [UR38], desc[UR30] ;  /* 0x00001e10260075b4 */ /* 0x0003e20008011000 */
[----:B------:R1:W-:Y:S01]  /*1ea0*/  UTMALDG.3D [UR8], [UR38], desc[UR30] ;  /* 0x00001e08260075b4 */ /* 0x0003e20008011000 */
[----:B---3--:R-:W-:-:S06]  /*1eb0*/  UMOV UR32, UR6 ;  /* 0x0000000600207c82 */ /* 0x008fcc0008000000 */
[----:B------:R-:W-:Y:S05]  /*1ec0*/  BRA.U UP0, `(.L_x_31) ;  /* 0xfffffffd00287547 */ /* 0x000fea000b83ffff */
.L_x_26:
[C---:B-1----:R-:W-:Y:S01]  /*1ed0*/  LEA R2, R16.reuse, UR4, 0x3 ;  /* 0x0000000410027c11 */ /* 0x042fe2000f8e18ff */
[----:B------:R-:W-:Y:S01]  /*1ee0*/  NOP ;  /* 0x0000000000007918 */ /* 0x000fe20000000000 */
[----:B--2---:R-:W-:Y:S02]  /*1ef0*/  SHF.L.U32 R3, R13, 0x1f, RZ ;  /* 0x0000001f0d037819 */ /* 0x004fe400000006ff */
[----:B------:R-:W-:Y:S02]  /*1f00*/  LEA R4, R16, UR4, 0x4 ;  /* 0x0000000410047c11 */ /* 0x000fe4000f8e20ff */
[----:B------:R-:W1:Y:S02]  /*1f10*/  SYNCS.PHASECHK.TRANS64.TRYWAIT P0, [R2+URZ+0x90], R3 ;  /* 0x00009003020075a7 */ /* 0x000e6400080011ff */
[----:B-1----:R-:W-:Y:S05]  /*1f20*/  @!P0 BRA `(.L_x_32) ;  /* 0x0000007000988947 */ /* 0x002fea0003800000 */
.L_x_134:
[----:B------:R-:W2:Y:S01]  /*1f30*/  LDS.128 R4, [R4+0x120] ;  /* 0x0001200004047984 */ /* 0x000ea20000000c00 */
[----:B---3--:R-:W-:Y:S01]  /*1f40*/  ISETP.GE.AND P0, PT, R40, 0x1, PT ;  /* 0x000000012800780c */ /* 0x008fe20003f06270 */
[----:B-1----:R-:W-:Y:S01]  /*1f50*/  VIADD R2, R2, 0xa0 ;  /* 0x000000a002027836 */ /* 0x002fe20000000000 */
[----:B------:R-:W-:Y:S01]  /*1f60*/  @!PT LDS RZ, [RZ] ;  /* 0x00000000fffff984 */ /* 0x000fe20000000800 */
[----:B------:R-:W-:Y:S01]  /*1f70*/  @!PT LDS RZ, [RZ] ;  /* 0x00000000fffff984 */ /* 0x000fe20000000800 */
[----:B------:R-:W-:Y:S01]  /*1f80*/  @!PT LDS RZ, [RZ] ;  /* 0x00000000fffff984 */ /* 0x000fe20000000800 */
[----:B------:R-:W-:Y:S01]  /*1f90*/  @!PT LDS RZ, [RZ] ;  /* 0x00000000fffff984 */ /* 0x000fe20000000800 */
[----:B------:R1:W-:Y:S06]  /*1fa0*/  MEMBAR.ALL.CTA ;  /* 0x0000000000007992 */ /* 0x0003ec0000008000 */
[----:B-1----:R-:W1:Y:S01]  /*1fb0*/  FENCE.VIEW.ASYNC.S ;  /* 0x00000000000073c6 */ /* 0x002e620000000000 */
[----:B------:R-:W-:-:S04]  /*1fc0*/  PRMT R2, RZ, 0x654, R2 ;  /* 0x00000654ff027816 */ /* 0x000fc80000000002 */
[----:B-1----:R1:W-:Y:S01]  /*1fd0*/  SYNCS.ARRIVE.TRANS64.RED.A1T0 RZ, [R2+URZ], RZ ;  /* 0x000000ff02ff79a7 */ /* 0x0023e200081004ff */
[----:B--2---:R-:W-:-:S13]  /*1fe0*/  LOP3.LUT P2, RZ, R6, 0x1, RZ, 0xc0, !PT ;  /* 0x0000000106ff7812 */ /* 0x004fda000784c0ff */
[----:B------:R-:W-:Y:S01]  /*1ff0*/  @P2 SHF.R.U32.HI R3, RZ, 0x10, R5 ;  /* 0x00000010ff032819 */ /* 0x000fe20000011605 */
[----:B------:R-:W-:Y:S01]  /*2000*/  VOTEU.ANY UP0, P2 ;  /* 0x0000000000ff7886 */ /* 0x000fe20001000100 */
[----:B------:R-:W-:Y:S02]  /*2010*/  @P2 MOV R10, R4 ;  /* 0x00000004000a2202 */ /* 0x000fe40000000f00 */
[----:B------:R-:W-:Y:S02]  /*2020*/  @P2 R2UR.BROADCAST UR8, R3 ;  /* 0x00000000030822ca */ /* 0x000fe400008e0000 */
[----:B------:R-:W-:-:S11]  /*2030*/  @P2 LOP3.LUT R9, R5, 0xffff, RZ, 0xc0, !PT ;  /* 0x0000ffff05092812 */ /* 0x000fd600078ec0ff */
[----:B------:R-:W-:Y:S01]  /*2040*/  @UP0 UMOV UR44, UR8 ;  /* 0x00000008002c0c82 */ /* 0x000fe20008000000 */
[----:B-1----:R-:W-:Y:S05]  /*2050*/  @!P0 BRA `(.L_x_33) ;  /* 0x0000000000b88947 */ /* 0x002fea0003800000 */
[----:B------:R-:W4:Y:S01]  /*2060*/  LDC.64 R4, c[0x0][0xb18] ;  /* 0x0002c600ff047b82 */ /* 0x000f220000000a00 */
[----:B------:R-:W-:-:S07]  /*2070*/  ISETP.NE.AND P3, PT, R40, 0x1, PT ;  /* 0x000000012800780c */ /* 0x000fce0003f65270 */
[----:B------:R-:W1:Y:S08]  /*2080*/  LDC.64 R6, c[0x0][0xb10] ;  /* 0x0002c400ff067b82 */ /* 0x000e700000000a00 */
[----:B------:R-:W2:Y:S08]  /*2090*/  LDC R14, c[0x0][0xb20] ;  /* 0x0002c800ff0e7b82 */ /* 0x000eb00000000800 */
[----:B------:R-:W3:Y:S01]  /*20a0*/  LDC R15, c[0x0][0xb0c] ;  /* 0x0002c300ff0f7b82 */ /* 0x000ee20000000800 */
[----:B----4-:R-:W-:Y:S01]  /*20b0*/  IMAD.HI.U32 R19, R0, R5, RZ ;  /* 0x0000000500137227 */ /* 0x010fe200078e00ff */
[----:B------:R-:W-:-:S03]  /*20c0*/  ISETP.NE.AND P0, PT, R4, 0x1, PT ;  /* 0x000000010400780c */ /* 0x000fc60003f05270 */
[----:B------:R-:W-:-:S03]  /*20d0*/  IMAD.HI.U32 R5, R9, R5, RZ ;  /* 0x0000000509057227 */ /* 0x000fc600078e00ff */
[----:B------:R-:W4:Y:S01]  /*20e0*/  LDC.64 R2, c[0x0][0xb28] ;  /* 0x0002ca00ff027b82 */ /* 0x000f220000000a00 */
[----:B-1----:R-:W-:-:S04]  /*20f0*/  IMAD.HI.U32 R20, R8, R6, RZ ;  /* 0x0000000608147227 */ /* 0x002fc800078e00ff */
[----:B------:R-:W-:Y:S01]  /*2100*/  IMAD.HI.U32 R21, R10, R6, RZ ;  /* 0x000000060a157227 */ /* 0x000fe200078e00ff */
[----:B------:R-:W-:Y:S02]  /*2110*/  SHF.R.U32.HI R20, RZ, R7, R20 ;  /* 0x00000007ff147219 */ /* 0x000fe40000011614 */
[-C--:B--2---:R-:W-:Y:S02]  /*2120*/  SHF.R.U32.HI R19, RZ, R14.reuse, R19 ;  /* 0x0000000eff137219 */ /* 0x084fe40000011613 */
[----:B------:R-:W-:Y:S02]  /*2130*/  SHF.R.U32.HI R5, RZ, R14, R5 ;  /* 0x0000000eff057219 */ /* 0x000fe40000011605 */
[----:B------:R-:W-:Y:S02]  /*2140*/  SEL R19, R0, R19, !P0 ;  /* 0x0000001300137207 */ /* 0x000fe40004000000 */
[----:B------:R-:W-:Y:S02]  /*2150*/  SHF.R.U32.HI R21, RZ, R7, R21 ;  /* 0x00000007ff157219 */ /* 0x000fe40000011615 */
[----:B---3--:R-:W-:-:S02]  /*2160*/  ISETP.NE.AND P1, PT, R15, 0x1, PT ;  /* 0x000000010f00780c */ /* 0x008fc40003f25270 */
[----:B------:R-:W-:Y:S02]  /*2170*/  SEL R5, R9, R5, !P0 ;  /* 0x0000000509057207 */ /* 0x000fe40004000000 */
[----:B------:R-:W-:Y:S02]  /*2180*/  SEL R20, R8, R20, !P1 ;  /* 0x0000001408147207 */ /* 0x000fe40004800000 */
[----:B------:R-:W-:Y:S01]  /*2190*/  SEL R21, R10, R21, !P1 ;  /* 0x000000150a157207 */ /* 0x000fe20004800000 */
[----:B----4-:R-:W-:-:S04]  /*21a0*/  IMAD.HI.U32 R18, R19, R2, RZ ;  /* 0x0000000213127227 */ /* 0x010fc800078e00ff */
        /* <DEDUP_REMOVED lines=10> */
[----:B------:R-:W-:-:S04]  /*2250*/  @!P0 IMAD.HI.U32 R7, R21, R2, RZ ;  /* 0x0000000215078227 */ /* 0x000fc800078e00ff */
[----:B------:R-:W-:Y:S01]  /*2260*/  IMAD.MOV R2, RZ, RZ, -R6 ;  /* 0x000000ffff027224 */ /* 0x000fe200078e0a06 */
[----:B------:R-:W-:Y:S02]  /*2270*/  @!P0 SHF.R.U32.HI R3, RZ, R3, R7 ;  /* 0x00000003ff038219 */ /* 0x000fe40000011607 */
[----:B------:R-:W-:Y:S01]  /*2280*/  IADD3 R7, PT, PT, -R5, RZ, RZ ;  /* 0x000000ff05077210 */ /* 0x000fe20007ffe1ff */
[----:B------:R-:W-:Y:S01]  /*2290*/  IMAD R2, R40, R2, R5 ;  /* 0x0000000228027224 */ /* 0x000fe200078e0205 */
        /* <DEDUP_REMOVED lines=10> */
.L_x_33:
[----:B------:R-:W1:Y:S02]  /*2340*/  LDCU UR8, c[0x0][0xb30] ;  /* 0x00016600ff0877ac */ /* 0x000e640008000800 */
[----:B-1----:R-:W-:-:S09]  /*2350*/  UISETP.NE.AND UP0, UPT, UR8, 0x1, UPT ;  /* 0x000000010800788c */ /* 0x002fd2000bf05270 */
[----:B------:R-:W-:Y:S05]  /*2360*/  BRA.U UP0, `(.L_x_34) ;  /* 0x0000000100407547 */ /* 0x000fea000b800000 */
[----:B------:R-:W1:Y:S08]  /*2370*/  LDC.64 R4, c[0x0][0xb10] ;  /* 0x0002c400ff047b82 */ /* 0x000e700000000a00 */
[----:B------:R-:W2:Y:S08]  /*2380*/  LDC.64 R2, c[0x0][0xb18] ;  /* 0x0002c600ff027b82 */ /* 0x000eb00000000a00 */
[----:B------:R-:W3:Y:S08]  /*2390*/  LDC R6, c[0x0][0xb20] ;  /* 0x0002c800ff067b82 */ /* 0x000ef00000000800 */
[----:B------:R-:W4:Y:S01]  /*23a0*/  LDC R7, c[0x0][0xb0c] ;  /* 0x0002c300ff077b82 */ /* 0x000f220000000800 */
[----:B-1----:R-:W-:-:S05]  /*23b0*/  IMAD.HI.U32 R4, R10, R4, RZ ;  /* 0x000000040a047227 */ /* 0x002fca00078e00ff */
[----:B------:R-:W-:Y:S01]  /*23c0*/  SHF.R.U32.HI R4, RZ, R5, R4 ;  /* 0x00000005ff047219 */ /* 0x000fe20000011604 */
[----:B--2---:R-:W-:Y:S01]  /*23d0*/  IMAD.HI.U32 R3, R9, R3, RZ ;  /* 0x0000000309037227 */ /* 0x004fe200078e00ff */
[----:B------:R-:W-:-:S04]  /*23e0*/  ISETP.NE.AND P0, PT, R2, 0x1, PT ;  /* 0x000000010200780c */ /* 0x000fc80003f05270 */
[----:B---3--:R-:W-:-:S04]  /*23f0*/  SHF.R.U32.HI R3, RZ, R6, R3 ;  /* 0x00000006ff037219 */ /* 0x008fc80000011603 */
[----:B------:R-:W-:Y:S02]  /*2400*/  SEL R3, R9, R3, !P0 ;  /* 0x0000000309037207 */ /* 0x000fe40004000000 */
[----:B----4-:R-:W-:-:S04]  /*2410*/  ISETP.NE.AND P1, PT, R7, 0x1, PT ;  /* 0x000000010700780c */ /* 0x010fc80003f25270 */
[----:B------:R-:W-:-:S05]  /*2420*/  SEL R4, R10, R4, !P1 ;  /* 0x000000040a047207 */ /* 0x000fca0004800000 */
[----:B------:R-:W-:Y:S02]  /*2430*/  IMAD.IADD R5, R3, 0x1, -R4 ;  /* 0x0000000103057824 */ /* 0x000fe400078e0a04 */
[----:B------:R-:W-:Y:S02]  /*2440*/  IMAD.IADD R3, R4, 0x1, -R3 ;  /* 0x0000000104037824 */ /* 0x000fe400078e0a03 */
[----:B------:R-:W-:Y:S02]  /*2450*/  IMAD R10, R5, R7, R10 ;  /* 0x00000007050a7224 */ /* 0x000fe400078e020a */
[----:B------:R-:W-:-:S07]  /*2460*/  IMAD R9, R3, R2, R9 ;  /* 0x0000000203097224 */ /* 0x000fce00078e0209 */
.L_x_34:
[----:B------:R-:W-:Y:S01]  /*2470*/  VIADD R16, R16, 0x1 ;  /* 0x0000000110107836 */ /* 0x000fe20000000000 */
[----:B------:R-:W-:Y:S01]  /*2480*/  PLOP3.LUT P1, PT, PT, PT, PT, 0x80, 0x8 ;  /* 0x000000000008781c */ /* 0x000fe20003f2f070 */
[----:B------:R-:W-:Y:S02]  /*2490*/  IMAD.IADD R15, R10, 0x1, R87 ;  /* 0x000000010a0f7824 */ /* 0x000fe400078e0257 */
[----:B------:R-:W-:Y:S01]  /*24a0*/  IMAD.IADD R14, R9, 0x1, R86 ;  /* 0x00000001090e7824 */ /* 0x000fe200078e0256 */
[----:B------:R-:W-:-:S04]  /*24b0*/  ISETP.NE.AND P0, PT, R16, 0x2, PT ;  /* 0x000000021000780c */ /* 0x000fc80003f05270 */
[----:B------:R-:W-:Y:S02]  /*24c0*/  SEL R2, RZ, 0x1, P0 ;  /* 0x00000001ff027807 */ /* 0x000fe40000000000 */
[----:B------:R-:W-:Y:S02]  /*24d0*/  SEL R16, R16, RZ, P0 ;  /* 0x000000ff10107207 */ /* 0x000fe40000000000 */
[----:B------:R-:W-:Y:S01]  /*24e0*/  LOP3.LUT R13, R13, R2, RZ, 0x3c, !PT ;  /* 0x000000020d0d7212 */ /* 0x000fe200078e3cff */
[----:B------:R-:W-:Y:S06]  /*24f0*/  @P2 BRA `(.L_x_35) ;  /* 0xfffffff000102947 */ /* 0x000fec000383ffff */
[----:B------:R-:W-:Y:S01]  /*2500*/  UIADD3 UR4, UPT, UPT, UR4, 0x20, URZ ;  /* 0x0000002004047890 */ /* 0x000fe2000fffe0ff */
[----:B------:R-:W-:-:S03]  /*2510*/  SHF.L.U32 R2, R17, 0x1f, RZ ;  /* 0x0000001f11027819 */ /* 0x000fc600000006ff */
[----:B------:R-:W-:-:S09]  /*2520*/  ULEA UR5, UR6, UR4, 0x3 ;  /* 0x0000000406057291 */ /* 0x000fd2000f8e18ff */
[----:B------:R-:W1:Y:S02]  /*2530*/  SYNCS.PHASECHK.TRANS64.TRYWAIT P0, [UR5], R2 ;  /* 0x00000002ff0075a7 */ /* 0x000e640008001105 */
[----:B-1----:R-:W-:Y:S05]  /*2540*/  @!P0 BRA `(.L_x_36) ;  /* 0x0000006c00248947 */ /* 0x002fea0003800000 */
.L_x_136:
[----:B------:R-:W-:-:S04]  /*2550*/  UIADD3 UR6, UPT, UPT, UR6, 0x1, URZ ;  /* 0x0000000106067890 */ /* 0x000fc8000fffe0ff */
[----:B------:R-:W-:-:S04]  /*2560*/  UISETP.NE.AND UP0, UPT, UR6, 0x4, UPT ;  /* 0x000000040600788c */ /* 0x000fc8000bf05270 */
[----:B------:R-:W-:Y:S02]  /*2570*/  USEL UR7, URZ, 0x1, UP0 ;  /* 0x00000001ff077887 */ /* 0x000fe40008000000 */
[----:B------:R-:W-:-:S04]  /*2580*/  USEL UR6, UR6, URZ, UP0 ;  /* 0x000000ff06067287 */ /* 0x000fc80008000000 */
[----:B------:R-:W-:Y:S01]  /*2590*/  ULEA UR5, UR6, UR4, 0x3 ;  /* 0x0000000406057291 */ /* 0x000fe2000f8e18ff */
[----:B-1----:R-:W-:-:S04]  /*25a0*/  LOP3.LUT R2, R17, UR7, RZ, 0x3c, !PT ;  /* 0x0000000711027c12 */ /* 0x002fc8000f8e3cff */
[----:B------:R-:W-:-:S04]  /*25b0*/  SHF.L.U32 R3, R2, 0x1f, RZ ;  /* 0x0000001f02037819 */ /* 0x000fc800000006ff */
[----:B------:R-:W1:Y:S02]  /*25c0*/  SYNCS.PHASECHK.TRANS64.TRYWAIT P0, [UR5], R3 ;  /* 0x00000003ff0075a7 */ /* 0x000e640008001105 */
[----:B-1----:R-:W-:Y:S05]  /*25d0*/  @!P0 BRA `(.L_x_37) ;  /* 0x0000006c00188947 */ /* 0x002fea0003800000 */
.L_x_138:
[----:B------:R-:W-:-:S04]  /*25e0*/  UIADD3 UR6, UPT, UPT, UR6, 0x1, URZ ;  /* 0x0000000106067890 */ /* 0x000fc8000fffe0ff */
[----:B------:R-:W-:-:S04]  /*25f0*/  UISETP.NE.AND UP0, UPT, UR6, 0x4, UPT ;  /* 0x000000040600788c */ /* 0x000fc8000bf05270 */
[----:B------:R-:W-:Y:S02]  /*2600*/  USEL UR7, URZ, 0x1, UP0 ;  /* 0x00000001ff077887 */ /* 0x000fe40008000000 */
[----:B------:R-:W-:-:S04]  /*2610*/  USEL UR6, UR6, URZ, UP0 ;  /* 0x000000ff06067287 */ /* 0x000fc80008000000 */
[----:B------:R-:W-:Y:S01]  /*2620*/  ULEA UR5, UR6, UR4, 0x3 ;  /* 0x0000000406057291 */ /* 0x000fe2000f8e18ff */
[----:B------:R-:W-:-:S04]  /*2630*/  LOP3.LUT R2, R2, UR7, RZ, 0x3c, !PT ;  /* 0x0000000702027c12 */ /* 0x000fc8000f8e3cff */
[----:B-1----:R-:W-:-:S04]  /*2640*/  SHF.L.U32 R3, R2, 0x1f, RZ ;  /* 0x0000001f02037819 */ /* 0x002fc800000006ff */
[----:B------:R-:W1:Y:S02]  /*2650*/  SYNCS.PHASECHK.TRANS64.TRYWAIT P0, [UR5], R3 ;  /* 0x00000003ff0075a7 */ /* 0x000e640008001105 */
[----:B-1----:R-:W-:Y:S05]  /*2660*/  @!P0 BRA `(.L_x_38) ;  /* 0x0000006c000c8947 */ /* 0x002fea0003800000 */
.L_x_140:
[----:B------:R-:W-:-:S04]  /*2670*/  UIADD3 UR6, UPT, UPT, UR6, 0x1, URZ ;  /* 0x0000000106067890 */ /* 0x000fc8000fffe0ff */
[----:B------:R-:W-:-:S04]  /*2680*/  UISETP.NE.AND UP0, UPT, UR6, 0x4, UPT ;  /* 0x000000040600788c */ /* 0x000fc8000bf05270 */
[----:B------:R-:W-:Y:S02]  /*2690*/  USEL UR5, URZ, 0x1, UP0 ;  /* 0x00000001ff057887 */ /* 0x000fe40008000000 */
[----:B------:R-:W-:-:S04]  /*26a0*/  USEL UR6, UR6, URZ, UP0 ;  /* 0x000000ff06067287 */ /* 0x000fc80008000000 */
[----:B------:R-:W-:Y:S01]  /*26b0*/  ULEA UR6, UR6, UR4, 0x3 ;  /* 0x0000000406067291 */ /* 0x000fe2000f8e18ff */
[----:B------:R-:W-:-:S04]  /*26c0*/  LOP3.LUT R2, R2, UR5, RZ, 0x3c, !PT ;  /* 0x0000000502027c12 */ /* 0x000fc8000f8e3cff */
[----:B------:R-:W-:Y:S01]  /*26d0*/  SHF.L.U32 R2, R2, 0x1f, RZ ;  /* 0x0000001f02027819 */ /* 0x000fe200000006ff */
[----:B-1--4-:R-:W-:-:S07]  /*26e0*/  IMAD.U32 R0, RZ, RZ, UR6 ;  /* 0x00000006ff007e24 */ /* 0x012fce000f8e00ff */
.L_x_39:
[----:B-1----:R1:W2:Y:S02]  /*26f0*/  SYNCS.PHASECHK.TRANS64.TRYWAIT P0, [R0+URZ], R2 ;  /* 0x00000002000075a7 */ /* 0x0022a400080011ff */
[----:B--2---:R-:W-:Y:S05]  /*2700*/  @!P0 NANOSLEEP.SYNCS 0x989680 ;  /* 0x009896800000895d */ /* 0x004fea0003900000 */
[----:B------:R-:W2:Y:S02]  /*2710*/  @!P0 SYNCS.PHASECHK.TRANS64 P0, [R0+URZ], R2 ;  /* 0x00000002000085a7 */ /* 0x000ea400080010ff */
[----:B--2---:R-:W-:Y:S05]  /*2720*/  @P0 EXIT ;  /* 0x000000000000094d */ /* 0x004fea0003800000 */
[----:B------:R-:W-:Y:S05]  /*2730*/  BRA `(.L_x_39) ;  /* 0xfffffffc00ec7947 */ /* 0x000fea000383ffff */
.L_x_17:
[----:B------:R-:W-:-:S04]  /*2740*/  UISETP.NE.AND UP1, UPT, UR37, URZ, UPT ;  /* 0x000000ff2500728c */ /* 0x000fc8000bf25270 */
[----:B------:R-:W-:-:S09]  /*2750*/  UISETP.NE.OR UP1, UPT, UR8, 0x1, UP1 ;  /* 0x000000010800788c */ /* 0x000fd20008f25670 */
[----:B------:R-:W-:Y:S05]  /*2760*/  BRA.U UP1, `(.L_x_40) ;  /* 0x0000000501487547 */ /* 0x000fea000b800000 */
[----:B------:R-:W-:Y:S01]  /*2770*/  ISETP.NE.AND P2, PT, R2, RZ, PT ;  /* 0x000000ff0200720c */ /* 0x000fe20003f45270 */
[----:B------:R-:W-:Y:S01]  /*2780*/  IMAD.MOV.U32 R12, RZ, RZ, 0x1 ;  /* 0x00000001ff0c7424 */ /* 0x000fe200078e00ff */
[----:B------:R-:W-:Y:S02]  /*2790*/  CS2R R10, SRZ ;  /* 0x00000000000a7805 */ /* 0x000fe4000001ff00 */
[----:B------:R-:W-:Y:S01]  /*27a0*/  CS2R R8, SRZ ;  /* 0x0000000000087805 */ /* 0x000fe2000001ff00 */
[----:B------:R-:W-:Y:S01]  /*27b0*/  UMOV UR4, 0x400 ;  /* 0x0000040000047882 */ /* 0x000fe20000000000 */
[----:B------:R-:W-:Y:S01]  /*27c0*/  UMOV UR6, URZ ;  /* 0x000000ff00067c82 */ /* 0x000fe20008000000 */
[----:B------:R-:W-:-:S12]  /*27d0*/  ULEA UR37, UR37, UR4, 0x18 ;  /* 0x0000000425257291 */ /* 0x000fd8000f8ec0ff */
.L_x_44:
[----:B------:R-:W-:Y:S02]  /*27e0*/  LEA R0, R8, UR37, 0x3 ;  /* 0x0000002508007c11 */ /* 0x000fe4000f8e18ff */
[----:B------:R-:W-:-:S03]  /*27f0*/  SHF.L.U32 R4, R9, 0x1f, RZ ;  /* 0x0000001f09047819 */ /* 0x000fc600000006ff */
[----:B------:R-:W-:Y:S01]  /*2800*/  VIADD R5, R0, 0x100 ;  /* 0x0000010000057836 */ /* 0x000fe20000000000 */
[----:B------:R-:W1:Y:S02]  /*2810*/  SYNCS.PHASECHK.TRANS64.TRYWAIT P0, [R0+URZ+0xf0], R4 ;  /* 0x0000f004000075a7 */ /* 0x000e6400080011ff */
[----:B-1----:R-:W-:Y:S05]  /*2820*/  @!P0 BRA `(.L_x_41) ;  /* 0x0000006800b48947 */ /* 0x002fea0003800000 */
.L_x_141:
[----:B------:R-:W-:Y:S01]  /*2830*/  ULEA UR5, UR6, UR37, 0x3 ;  /* 0x0000002506057291 */ /* 0x000fe2000f8e18ff */
[----:B-1----:R-:W-:Y:S01]  /*2840*/  PRMT R0, RZ, 0x654, R5 ;  /* 0x00000654ff007816 */ /* 0x002fe20000000005 */
[----:B------:R-:W-:Y:S01]  /*2850*/  @!P2 IMAD.MOV.U32 R4, RZ, RZ, 0x10 ;  /* 0x00000010ff04a424 */ /* 0x000fe200078e00ff */
[----:B------:R-:W-:Y:S01]  /*2860*/  SHF.L.U32 R5, R12, 0x1f, RZ ;  /* 0x0000001f0c057819 */ /* 0x000fe200000006ff */
[----:B------:R-:W-:Y:S01]  /*2870*/  UIADD3 UR4, UPT, UPT, UR5, 0x90, URZ ;  /* 0x0000009005047890 */ /* 0x000fe2000fffe0ff */
[----:B------:R1:W-:Y:S05]  /*2880*/  SYNCS.ARRIVE.TRANS64.RED.A1T0 RZ, [R0+URZ], RZ ;  /* 0x000000ff00ff79a7 */ /* 0x0003ea00081004ff */
[----:B------:R-:W-:Y:S01]  /*2890*/  IMAD.U32 R6, RZ, RZ, UR4 ;  /* 0x00000004ff067e24 */ /* 0x000fe2000f8e00ff */
[----:B------:R-:W2:Y:S04]  /*28a0*/  SYNCS.PHASECHK.TRANS64.TRYWAIT P0, [UR5+0xa0], R5 ;  /* 0x0000a005ff0075a7 */ /* 0x000ea80008001105 */
[----:B------:R-:W-:Y:S01]  /*28b0*/  PRMT R6, R2, 0x654, R6 ;  /* 0x0000065402067816 */ /* 0x000fe20000000006 */
[----:B-12---:R-:W-:Y:S06]  /*28c0*/  @!P0 BRA `(.L_x_42) ;  /* 0x0000006800a08947 */ /* 0x006fec0003800000 */
.L_x_143:
[----:B------:R-:W-:Y:S01]  /*28d0*/  ULEA UR4, UR6, UR37, 0x4 ;  /* 0x0000002506047291 */ /* 0x000fe2000f8e20ff */
[----:B------:R-:W-:Y:S01]  /*28e0*/  SEL R3, R6, R3, !P2 ;  /* 0x0000000306037207 */ /* 0x000fe20005000000 */
[----:B------:R-:W-:Y:S01]  /*28f0*/  UIADD3 UR5, UPT, UPT, UR5, 0x90, URZ ;  /* 0x0000009005057890 */ /* 0x000fe2000fffe0ff */
[----:B-1----:R-:W-:Y:S01]  /*2900*/  LEA R0, R11, UR37, 0x3 ;  /* 0x000000250b007c11 */ /* 0x002fe2000f8e18ff */
[----:B------:R-:W-:Y:S01]  /*2910*/  UIADD3 UR4, UPT, UPT, UR4, 0x120, URZ ;  /* 0x0000012004047890 */ /* 0x000fe2000fffe0ff */
[----:B------:R1:W-:Y:S01]  /*2920*/  @!P2 SYNCS.ARRIVE.TRANS64.RED RZ, [R3+URZ], R4 ;  /* 0x0000000403ffa9a7 */ /* 0x0003e200080004ff */
[----:B------:R-:W-:Y:S01]  /*2930*/  UIADD3 UR6, UPT, UPT, UR6, 0x1, URZ ;  /* 0x0000000106067890 */ /* 0x000fe2000fffe0ff */
[----:B------:R-:W-:-:S03]  /*2940*/  VIADD R8, R8, 0x1 ;  /* 0x0000000108087836 */ /* 0x000fc60000000000 */
[----:B------:R-:W-:Y:S02]  /*2950*/  UISETP.NE.AND UP0, UPT, UR6, 0x2, UPT ;  /* 0x000000020600788c */ /* 0x000fe4000bf05270 */
[----:B------:R-:W-:Y:S01]  /*2960*/  ISETP.NE.AND P0, PT, R8, 0x2, PT ;  /* 0x000000020800780c */ /* 0x000fe20003f05270 */
[----:B------:R-:W-:Y:S06]  /*2970*/  UGETNEXTWORKID.BROADCAST [UR4], [UR5] ;  /* 0x00000000040073ca */ /* 0x000fec0008000100 */
[----:B------:R-:W-:Y:S02]  /*2980*/  USEL UR4, URZ, 0x1, UP0 ;  /* 0x00000001ff047887 */ /* 0x000fe40008000000 */
[----:B------:R-:W-:-:S04]  /*2990*/  USEL UR6, UR6, URZ, UP0 ;  /* 0x000000ff06067287 */ /* 0x000fc80008000000 */
[----:B------:R-:W-:Y:S02]  /*29a0*/  LOP3.LUT R12, R12, UR4, RZ, 0x3c, !PT ;  /* 0x000000040c0c7c12 */ /* 0x000fe4000f8e3cff */
[----:B-1----:R-:W-:-:S04]  /*29b0*/  SHF.L.U32 R4, R10, 0x1f, RZ ;  /* 0x0000001f0a047819 */ /* 0x002fc800000006ff */
[----:B------:R-:W1:Y:S02]  /*29c0*/  SYNCS.PHASECHK.TRANS64.TRYWAIT P1, [R0+URZ+0x90], R4 ;  /* 0x00009004000075a7 */ /* 0x000e6400080211ff */
[----:B-1----:R-:W-:Y:S05]  /*29d0*/  @!P1 BRA `(.L_x_43) ;  /* 0x0000006800749947 */ /* 0x002fea0003800000 */
.L_x_144:
[C---:B-1----:R-:W-:Y:S01]  /*29e0*/  LEA R4, R11.reuse, UR37, 0x4 ;  /* 0x000000250b047c11 */ /* 0x042fe2000f8e20ff */
[----:B------:R-:W-:Y:S01]  /*29f0*/  VIADD R0, R0, 0xa0 ;  /* 0x000000a000007836 */ /* 0x000fe20000000000 */
[----:B------:R-:W-:Y:S01]  /*2a00*/  SEL R8, R8, RZ, P0 ;  /* 0x000000ff08087207 */ /* 0x000fe20000000000 */
[----:B------:R-:W-:-:S03]  /*2a10*/  VIADD R11, R11, 0x1 ;  /* 0x000000010b0b7836 */ /* 0x000fc60000000000 */
[----:B------:R-:W1:Y:S01]  /*2a20*/  LDS.128 R4, [R4+0x120] ;  /* 0x0001200004047984 */ /* 0x000e620000000c00 */
[----:B------:R-:W-:Y:S02]  /*2a30*/  PRMT R0, RZ, 0x654, R0 ;  /* 0x00000654ff007816 */ /* 0x000fe40000000000 */
[C---:B------:R-:W-:Y:S01]  /*2a40*/  ISETP.NE.AND P1, PT, R11.reuse, 0x2, PT ;  /* 0x000000020b00780c */ /* 0x040fe20003f25270 */
[----:B------:R-:W-:Y:S01]  /*2a50*/  @!PT LDS RZ, [RZ] ;  /* 0x00000000fffff984 */ /* 0x000fe20000000800 */
[----:B------:R-:W-:Y:S01]  /*2a60*/  @!PT LDS RZ, [RZ] ;  /* 0x00000000fffff984 */ /* 0x000fe20000000800 */
[----:B------:R-:W-:Y:S01]  /*2a70*/  @!PT LDS RZ, [RZ] ;  /* 0x00000000fffff984 */ /* 0x000fe20000000800 */
[----:B------:R-:W-:Y:S01]  /*2a80*/  @!PT LDS RZ, [RZ] ;  /* 0x00000000fffff984 */ /* 0x000fe20000000800 */
[----:B------:R2:W-:Y:S06]  /*2a90*/  MEMBAR.ALL.CTA ;  /* 0x0000000000007992 */ /* 0x0005ec0000008000 */
[----:B--2---:R-:W2:Y:S01]  /*2aa0*/  FENCE.VIEW.ASYNC.S ;  /* 0x00000000000073c6 */ /* 0x004ea20000000000 */
[----:B------:R-:W-:Y:S01]  /*2ab0*/  SEL R11, R11, RZ, P1 ;  /* 0x000000ff0b0b7207 */ /* 0x000fe20000800000 */
[----:B--2---:R2:W-:Y:S01]  /*2ac0*/  SYNCS.ARRIVE.TRANS64.RED.A1T0 RZ, [R0+URZ], RZ ;  /* 0x000000ff00ff79a7 */ /* 0x0045e200081004ff */
[----:B-1----:R-:W-:-:S02]  /*2ad0*/  LOP3.LUT P3, RZ, R6, 0x1, RZ, 0xc0, !PT ;  /* 0x0000000106ff7812 */ /* 0x002fc4000786c0ff */
[----:B------:R-:W-:-:S04]  /*2ae0*/  SEL R4, RZ, 0x1, P1 ;  /* 0x00000001ff047807 */ /* 0x000fc80000800000 */
[----:B------:R-:W-:Y:S02]  /*2af0*/  LOP3.LUT R10, R10, R4, RZ, 0x3c, !PT ;  /* 0x000000040a0a7212 */ /* 0x000fe400078e3cff */
[----:B--2---:R-:W-:-:S04]  /*2b00*/  SEL R0, RZ, 0x1, P0 ;  /* 0x00000001ff007807 */ /* 0x004fc80000000000 */
[----:B------:R-:W-:Y:S01]  /*2b10*/  LOP3.LUT R9, R9, R0, RZ, 0x3c, !PT ;  /* 0x0000000009097212 */ /* 0x000fe200078e3cff */
[----:B------:R-:W-:Y:S06]  /*2b20*/  @P3 BRA `(.L_x_44) ;  /* 0xfffffffc002c3947 */ /* 0x000fec000383ffff */
[----:B------:R-:W-:Y:S01]  /*2b30*/  ULEA UR5, UR6, UR37, 0x3 ;  /* 0x0000002506057291 */ /* 0x000fe2000f8e18ff */
[----:B------:R-:W-:-:S08]  /*2b40*/  SHF.L.U32 R2, R12, 0x1f, RZ ;  /* 0x0000001f0c027819 */ /* 0x000fd000000006ff */
[----:B------:R-:W1:Y:S02]  /*2b50*/  SYNCS.PHASECHK.TRANS64 P0, [UR5+0xa0], R2 ;  /* 0x0000a002ff0075a7 */ /* 0x000e640008001005 */
[----:B-1----:R-:W-:Y:S05]  /*2b60*/  @P0 BRA `(.L_x_45) ;  /* 0x0000000000080947 */ /* 0x002fea0003800000 */
[----:B------:R-:W1:Y:S02]  /*2b70*/  SYNCS.PHASECHK.TRANS64.TRYWAIT P0, [UR5+0xa0], R2 ;  /* 0x0000a002ff0075a7 */ /* 0x000e640008001105 */
[----:B-1----:R-:W-:Y:S05]  /*2b80*/  @!P0 BRA `(.L_x_46) ;  /* 0x00000068001c8947 */ /* 0x002fea0003800000 */
.L_x_45:
[----:B------:R-:W-:-:S04]  /*2b90*/  UIADD3 UR4, UPT, UPT, UR6, 0x1, URZ ;  /* 0x0000000106047890 */ /* 0x000fc8000fffe0ff */
[----:B------:R-:W-:-:S04]  /*2ba0*/  UISETP.NE.AND UP0, UPT, UR4, 0x2, UPT ;  /* 0x000000020400788c */ /* 0x000fc8000bf05270 */
[----:B------:R-:W-:Y:S02]  /*2bb0*/  USEL UR7, URZ, 0x1, UP0 ;  /* 0x00000001ff077887 */ /* 0x000fe40008000000 */
[----:B------:R-:W-:-:S04]  /*2bc0*/  USEL UR4, UR4, URZ, UP0 ;  /* 0x000000ff04047287 */ /* 0x000fc80008000000 */
[----:B------:R-:W-:Y:S01]  /*2bd0*/  ULEA UR4, UR4, UR37, 0x3 ;  /* 0x0000002504047291 */ /* 0x000fe2000f8e18ff */
[----:B-1----:R-:W-:-:S04]  /*2be0*/  LOP3.LUT R2, R12, UR7, RZ, 0x3c, !PT ;  /* 0x000000070c027c12 */ /* 0x002fc8000f8e3cff */
[----:B------:R-:W-:-:S04]  /*2bf0*/  SHF.L.U32 R0, R2, 0x1f, RZ ;  /* 0x0000001f02007819 */ /* 0x000fc800000006ff */
[----:B------:R-:W1:Y:S02]  /*2c00*/  SYNCS.PHASECHK.TRANS64 P0, [UR4+0xa0], R0 ;  /* 0x0000a000ff0075a7 */ /* 0x000e640008001004 */
[----:B-1----:R-:W-:Y:S05]  /*2c10*/  @P0 EXIT ;  /* 0x000000000000094d */ /* 0x002fea0003800000 */
[----:B------:R-:W-:Y:S02]  /*2c20*/  SHF.L.U32 R2, R2, 0x1f, RZ ;  /* 0x0000001f02027819 */ /* 0x000fe400000006ff */
[----:B------:R-:W-:-:S07]  /*2c30*/  MOV R0, UR4 ;  /* 0x0000000400007c02 */ /* 0x000fce0008000f00 */
.L_x_47:
[----:B-1----:R1:W2:Y:S02]  /*2c40*/  SYNCS.PHASECHK.TRANS64.TRYWAIT P0, [R0+URZ+0xa0], R2 ;  /* 0x0000a002000075a7 */ /* 0x0022a400080011ff */
[----:B--2---:R-:W-:Y:S05]  /*2c50*/  @!P0 NANOSLEEP.SYNCS 0x989680 ;  /* 0x009896800000895d */ /* 0x004fea0003900000 */
[----:B------:R-:W2:Y:S02]  /*2c60*/  @!P0 SYNCS.PHASECHK.TRANS64 P0, [R0+URZ+0xa0], R2 ;  /* 0x0000a002000085a7 */ /* 0x000ea400080010ff */
[----:B--2---:R-:W-:Y:S05]  /*2c70*/  @P0 EXIT ;  /* 0x000000000000094d */ /* 0x004fea0003800000 */
[----:B------:R-:W-:Y:S05]  /*2c80*/  BRA `(.L_x_47) ;  /* 0xfffffffc00ec7947 */ /* 0x000fea000383ffff */
.L_x_40:
[----:B------:R-:W-:-:S09]  /*2c90*/  UISETP.NE.AND UP1, UPT, UR8, URZ, UPT ;  /* 0x000000ff0800728c */ /* 0x000fd2000bf25270 */
[----:B------:R-:W-:Y:S05]  /*2ca0*/  BRA.U UP1, `(.L_x_48) ;  /* 0x0000000d01c87547 */ /* 0x000fea000b800000 */
[----:B------:R-:W-:Y:S01]  /*2cb0*/  UMOV UR4, 0x40 ;  /* 0x0000004000047882 */ /* 0x000fe20000000000 */
[----:B------:R-:W-:Y:S01]  /*2cc0*/  NOP ;  /* 0x0000000000007918 */ /* 0x000fe20000000000 */
[----:B------:R-:W-:Y:S01]  /*2cd0*/  ULEA UR4, UR37, UR4, 0x18 ;  /* 0x0000000425047291 */ /* 0x000fe2000f8ec0ff */
[----:B------:R-:W-:Y:S02]  /*2ce0*/  UMOV UR5, 0x400 ;  /* 0x0000040000057882 */ /* 0x000fe40000000000 */
[----:B------:R-:W-:-:S06]  /*2cf0*/  ULEA UR37, UR37, UR5, 0x18 ;  /* 0x0000000525257291 */ /* 0x000fcc000f8ec0ff */
[----:B------:R-:W1:Y:S02]  /*2d00*/  LDS.U8 R0, [UR4+0x1c] ;  /* 0x00001c04ff007984 */ /* 0x000e640008000000 */
[----:B-1----:R-:W-:-:S13]  /*2d10*/  ISETP.NE.AND P0, PT, R0, RZ, PT ;  /* 0x000000ff0000720c */ /* 0x002fda0003f05270 */
[----:B------:R-:W-:Y:S05]  /*2d20*/  @P0 BRA `(.L_x_49) ;  /* 0x0000000000580947 */ /* 0x000fea0003800000 */
[----:B------:R-:W-:-:S13]  /*2d30*/  ELECT P0, URZ, PT ;  /* 0x0000000000ff782f */ /* 0x000fda0003800000 */
[----:B------:R-:W-:Y:S05]  /*2d40*/  @!P0 BRA `(.L_x_50) ;  /* 0x0000000000608947 */ /* 0x000fea0003800000 */
[----:B------:R-:W-:Y:S01]  /*2d50*/  UMOV UR5, 0x10 ;  /* 0x0000001000057882 */ /* 0x000fe20000000000 */
[----:B------:R-:W-:Y:S01]  /*2d60*/  HFMA2 R0, -RZ, RZ, 0, 5.9604644775390625e-08 ;  /* 0x00000001ff007431 */ /* 0x000fe200000001ff */
[----:B------:R-:W-:-:S03]  /*2d70*/  MOV R2, 0xffff ;  /* 0x0000ffff00027802 */ /* 0x000fc60000000f00 */
[----:B------:R-:W-:Y:S04]  /*2d80*/  DEPBAR.LE SB1, 0x36 ;  /* 0x00009d800000791a */ /* 0x000fe80000000000 */
[----:B------:R-:W1:Y:S02]  /*2d90*/  UTCATOMSWS.FIND_AND_SET.ALIGN UP0, UR5, UR5 ;  /* 0x00000005000575e3 */ /* 0x000e640008000800 */
[----:B-1----:R-:W-:Y:S01]  /*2da0*/  MOV R3, UR5 ;  /* 0x0000000500037c02 */ /* 0x002fe20008000f00 */
[----:B------:R-:W-:Y:S06]  /*2db0*/  BRA.U UP0, `(.L_x_51) ;  /* 0x0000000100187547 */ /* 0x000fec000b800000 */
.L_x_52:
[----:B------:R-:W-:Y:S05]  /*2dc0*/  NANOSLEEP 0x64 ;  /* 0x000000640000795d */ /* 0x000fea0003800000 */
[----:B------:R-:W-:-:S05]  /*2dd0*/  UMOV UR5, 0x10 ;  /* 0x0000001000057882 */ /* 0x000fca0000000000 */
[----:B------:R-:W-:Y:S04]  /*2de0*/  DEPBAR.LE SB1, 0x36 ;  /* 0x00009d800000791a */ /* 0x000fe80000000000 */
[----:B------:R-:W1:Y:S02]  /*2df0*/  UTCATOMSWS.FIND_AND_SET.ALIGN UP0, UR5, UR5 ;  /* 0x00000005000575e3 */ /* 0x000e640008000800 */
[----:B-1----:R-:W-:Y:S01]  /*2e00*/  MOV R3, UR5 ;  /* 0x0000000500037c02 */ /* 0x002fe20008000f00 */
[----:B------:R-:W-:Y:S05]  /*2e10*/  BRA.U !UP0, `(.L_x_52) ;  /* 0xfffffffd08e87547 */ /* 0x000fea000b83ffff */
.L_x_51:
[-C--:B------:R-:W-:Y:S02]  /*2e20*/  SHF.L.U32 R2, R2, R3.reuse, RZ ;  /* 0x0000000302027219 */ /* 0x080fe400000006ff */
[----:B------:R-:W-:Y:S01]  /*2e30*/  SHF.L.U32 R0, R0, R3, RZ ;  /* 0x0000000300007219 */ /* 0x000fe200000006ff */
[----:B------:R-:W-:Y:S02]  /*2e40*/  IMAD.SHL.U32 R3, R3, 0x20, RZ ;  /* 0x0000002003037824 */ /* 0x000fe400078e00ff */
[----:B------:R1:W-:Y:S04]  /*2e50*/  ATOMS.OR RZ, [UR4+0x14], R2 ;  /* 0x00001402ffff798c */ /* 0x0003e8000b000004 */
[----:B------:R1:W-:Y:S04]  /*2e60*/  ATOMS.OR RZ, [UR4+0x18], R0 ;  /* 0x00001800ffff798c */ /* 0x0003e8000b000004 */
[----:B------:R1:W-:Y:S01]  /*2e70*/  STS [UR37+0x140], R3 ;  /* 0x00014003ff007988 */ /* 0x0003e20008000825 */
[----:B------:R-:W-:Y:S05]  /*2e80*/  BRA `(.L_x_50) ;  /* 0x0000000000107947 */ /* 0x000fea0003800000 */
.L_x_49:
[----:B------:R-:W-:Y:S02]  /*2e90*/  MOV R0, 0xffffffff ;  /* 0xffffffff00007802 */ /* 0x000fe40000000f00 */
[----:B------:R-:W-:-:S03]  /*2ea0*/  MOV R2, 0x2ed0 ;  /* 0x00002ed000027802 */ /* 0x000fc60000000f00 */
[----:B------:R1:W-:Y:S04]  /*2eb0*/  STS [UR37+0x140], R0 ;  /* 0x00014000ff007988 */ /* 0x0003e80008000825 */
[----:B-1-3-5:R-:W-:Y:S05]  /*2ec0*/  CALL.REL.NOINC `($__internal_1_$__cuda_sm10x_tcgen05_guardrail_trap_phase_invalid_during_alloc) ;  /* 0x0000006c00647944 */ /* 0x02afea0003c00000 */
.L_x_50:
[----:B------:R-:W-:Y:S05]  /*2ed0*/  WARPSYNC.ALL ;  /* 0x0000000000007948 */ /* 0x000fea0003800000 */
[----:B------:R-:W2:Y:S01]  /*2ee0*/  S2UR UR5, SR_CgaCtaId ;  /* 0x00000000000579c3 */ /* 0x000ea20000008800 */
[----:B------:R-:W-:Y:S01]  /*2ef0*/  UMOV UR4, 0x400 ;  /* 0x0000040000047882 */ /* 0x000fe20000000000 */
[----:B------:R-:W-:-:S06]  /*2f00*/  NOP ;  /* 0x0000000000007918 */ /* 0x000fcc0000000000 */
[----:B------:R-:W-:Y:S06]  /*2f10*/  BAR.ARV 0x6, 0xa0 ;  /* 0x0182800000007b1d */ /* 0x000fec0000002000 */
[----:B------:R-:W4:Y:S01]  /*2f20*/  LDCU UR7, c[0x0][0x38c] ;  /* 0x00007180ff0777ac */ /* 0x000f220008000800 */
[----:B------:R-:W-:Y:S01]  /*2f30*/  IMAD.MOV.U32 R11, RZ, RZ, 0x1 ;  /* 0x00000001ff0b7424 */ /* 0x000fe200078e00ff */
[----:B------:R-:W-:Y:S01]  /*2f40*/  CS2R R8, SRZ ;  /* 0x0000000000087805 */ /* 0x000fe2000001ff00 */
[----:B------:R-:W-:Y:S01]  /*2f50*/  IMAD.MOV.U32 R10, RZ, RZ, RZ ;  /* 0x000000ffff0a7224 */ /* 0x000fe200078e00ff */
[----:B------:R-:W3:Y:S01]  /*2f60*/  LDCU UR6, c[0x0][0x38c] ;  /* 0x00007180ff0677ac */ /* 0x000ee20008000800 */
[----:B------:R-:W-:Y:S01]  /*2f70*/  UMOV UR14, URZ ;  /* 0x000000ff000e7c82 */ /* 0x000fe20008000000 */
[----:B------:R-:W-:Y:S01]  /*2f80*/  UMOV UR13, URZ ;  /* 0x000000ff000d7c82 */ /* 0x000fe20008000000 */
[----:B--2---:R-:W-:Y:S01]  /*2f90*/  ULEA UR5, UR5, UR4, 0x18 ;  /* 0x0000000405057291 */ /* 0x004fe2000f8ec0ff */
[----:B------:R-:W-:Y:S01]  /*2fa0*/  UMOV UR24, 0x0 ;  /* 0x0000000000187882 */ /* 0x000fe20000000000 */
[----:B------:R-:W-:-:S02]  /*2fb0*/  UMOV UR25, 0x4418490 ;  /* 0x0441849000197882 */ /* 0x000fc40000000000 */
[----:B------:R-:W-:Y:S02]  /*2fc0*/  UIADD3 UR10, UPT, UPT, UR5, 0x10800, URZ ;  /* 0x00010800050a7890 */ /* 0x000fe4000fffe0ff */
[----:B------:R-:W-:Y:S02]  /*2fd0*/  UIADD3 UR15, UPT, UPT, UR5, 0x8800, URZ ;  /* 0x00008800050f7890 */ /* 0x000fe4000fffe0ff */
[----:B----4-:R-:W-:Y:S01]  /*2fe0*/  UIADD3 UR7, UPT, UPT, UR7, 0x3f, URZ ;  /* 0x0000003f07077890 */ /* 0x010fe2000fffe0ff */
[----:B-1----:R-:W1:Y:S01]  /*2ff0*/  LDS R0, [UR5+0x140] ;  /* 0x00014005ff007984 */ /* 0x002e620008000800 */
[----:B------:R-:W-:Y:S02]  /*3000*/  USHF.R.U32.HI UR10, URZ, 0x4, UR10 ;  /* 0x00000004ff0a7899 */ /* 0x000fe4000801160a */
[----:B------:R-:W-:Y:S02]  /*3010*/  USHF.R.S32.HI UR4, URZ, 0x1f, UR7 ;  /* 0x0000001fff047899 */ /* 0x000fe40008011407 */
[----:B------:R-:W-:-:S02]  /*3020*/  USHF.R.U32.HI UR15, URZ, 0x4, UR15 ;  /* 0x00000004ff0f7899 */ /* 0x000fc4000801160f */
[----:B------:R-:W-:Y:S02]  /*3030*/  ULEA.HI UR4, UR4, UR7, URZ, 0x6 ;  /* 0x0000000704047291 */ /* 0x000fe4000f8f30ff */
[----:B------:R-:W-:Y:S02]  /*3040*/  ULOP3.LUT UR10, UR10, 0x3fff, URZ, 0xc0, !UPT ;  /* 0x00003fff0a0a7892 */ /* 0x000fe4000f8ec0ff */
[----:B------:R-:W-:Y:S01]  /*3050*/  USHF.R.S32.HI UR4, URZ, 0x6, UR4 ;  /* 0x00000006ff047899 */ /* 0x000fe20008011404 */
[----:B------:R-:W-:Y:S01]  /*3060*/  UMOV UR22, 0x0 ;  /* 0x0000000000167882 */ /* 0x000fe20000000000 */
[----:B------:R-:W-:Y:S02]  /*3070*/  UMOV UR23, 0x4418490 ;  /* 0x0441849000177882 */ /* 0x000fe40000000000 */
[----:B------:R-:W-:Y:S02]  /*3080*/  UISETP.LT.AND UP0, UPT, UR4, 0x1, UPT ;  /* 0x000000010400788c */ /* 0x000fe4000bf01270 */
[----:B------:R-:W-:-:S02]  /*3090*/  ULOP3.LUT UR15, UR15, 0x3fff, URZ, 0xc0, !UPT ;  /* 0x00003fff0f0f7892 */ /* 0x000fc4000f8ec0ff */
[----:B------:R-:W-:Y:S02]  /*30a0*/  USEL UR9, UR4, 0x1, !UP0 ;  /* 0x0000000104097887 */ /* 0x000fe4000c000000 */
[----:B------:R-:W-:Y:S02]  /*30b0*/  ULOP3.LUT UR10, UR10, 0x2000000, URZ, 0xfc, !UPT ;  /* 0x020000000a0a7892 */ /* 0x000fe4000f8efcff */
[----:B------:R-:W-:Y:S02]  /*30c0*/  UIADD3 UR9, UPT, UPT, -UR9, URZ, URZ ;  /* 0x000000ff09097290 */ /* 0x000fe4000fffe1ff */
[----:B---3--:R-:W-:Y:S01]  /*30d0*/  UISETP.GE.AND UP3, UPT, UR6, 0x1, UPT ;  /* 0x000000010600788c */ /* 0x008fe2000bf66270 */
[----:B------:R-:W-:Y:S01]  /*30e0*/  UMOV UR20, 0x0 ;  /* 0x0000000000147882 */ /* 0x000fe20000000000 */
[----:B------:R-:W-:Y:S01]  /*30f0*/  UMOV UR21, 0x4418490 ;  /* 0x0441849000157882 */ /* 0x000fe20000000000 */
[----:B------:R-:W-:Y:S01]  /*3100*/  UMOV UR18, 0x0 ;  /* 0x0000000000127882 */ /* 0x000fe20000000000 */
[----:B------:R-:W-:Y:S01]  /*3110*/  UMOV UR19, 0x4418490 ;  /* 0x0441849000137882 */ /* 0x000fe20000000000 */
[----:B-1----:R-:W-:-:S15]  /*3120*/  R2UR UR16, R0 ;  /* 0x00000000001072ca */ /* 0x002fde00000e0000 */
.L_x_59:
[----:B------:R-:W-:Y:S02]  /*3130*/  LEA R0, R10, UR5, 0x3 ;  /* 0x000000050a007c11 */ /* 0x000fe4000f8e18ff */
[----:B------:R-:W-:Y:S02]  /*3140*/  SHF.L.U32 R2, R9, 0x1f, RZ ;  /* 0x0000001f09027819 */ /* 0x000fe400000006ff */
[----:B------:R-:W-:Y:S01]  /*3150*/  PLOP3.LUT P0, PT, PT, PT, UP3, 0x80, 0x8 ;  /* 0x000000000008781c */ /* 0x000fe20003f0f038 */
[----:B------:R-:W-:Y:S01]  /*3160*/  VIADD R3, R0, 0xa0 ;  /* 0x000000a000037836 */ /* 0x000fe20000000000 */
[----:B-1----:R-:W1:Y:S02]  /*3170*/  SYNCS.PHASECHK.TRANS64.TRYWAIT P1, [R0+URZ+0x90], R2 ;  /* 0x00009002000075a7 */ /* 0x002e6400080211ff */
[----:B-1-3--:R-:W-:Y:S09]  /*3180*/  @!P1 BRA `(.L_x_53) ;  /* 0x0000006000b49947 */ /* 0x00aff20003800000 */
.L_x_146:
[----:B------:R-:W-:Y:S01]  /*3190*/  LEA R4, R10, UR5, 0x4 ;  /* 0x000000050a047c11 */ /* 0x000fe2000f8e20ff */
[----:B------:R-:W-:Y:S01]  /*31a0*/  @UP3 ULEA UR6, UR13, UR5, 0x3 ;  /* 0x000000050d063291 */ /* 0x000fe2000f8e18ff */
[----:B------:R-:W-:Y:S01]  /*31b0*/  PLOP3.LUT P2, PT, PT, PT, PT, 0x80, 0x8 ;  /* 0x000000000008781c */ /* 0x000fe20003f4f070 */
[----:B------:R-:W-:Y:S01]  /*31c0*/  ULEA UR7, UR14, UR5, 0x3 ;  /* 0x000000050e077291 */ /* 0x000fe2000f8e18ff */
[----:B------:R-:W-:Y:S02]  /*31d0*/  PRMT R3, RZ, 0x654, R3 ;  /* 0x00000654ff037816 */ /* 0x000fe40000000003 */
[----:B------:R-:W2:Y:S01]  /*31e0*/  LDS.128 R4, [R4+0x120] ;  /* 0x0001200004047984 */ /* 0x000ea20000000c00 */
[----:B-1----:R-:W-:Y:S02]  /*31f0*/  @P0 SHF.L.U32 R2, R8, 0x1f, RZ ;  /* 0x0000001f08020819 */ /* 0x002fe400000006ff */
[----:B------:R-:W-:Y:S01]  /*3200*/  SHF.L.U32 R0, R11, 0x1f, RZ ;  /* 0x0000001f0b007819 */ /* 0x000fe200000006ff */
[----:B------:R-:W-:Y:S01]  /*3210*/  @!PT LDS RZ, [RZ] ;  /* 0x00000000fffff984 */ /* 0x000fe20000000800 */
[----:B------:R-:W-:Y:S01]  /*3220*/  @!PT LDS RZ, [RZ] ;  /* 0x00000000fffff984 */ /* 0x000fe20000000800 */
[----:B------:R-:W-:Y:S01]  /*3230*/  @!PT LDS RZ, [RZ] ;  /* 0x00000000fffff984 */ /* 0x000fe20000000800 */
[----:B------:R-:W-:Y:S01]  /*3240*/  @!PT LDS RZ, [RZ] ;  /* 0x00000000fffff984 */ /* 0x000fe20000000800 */
[----:B------:R1:W-:Y:S06]  /*3250*/  MEMBAR.ALL.CTA ;  /* 0x0000000000007992 */ /* 0x0003ec0000008000 */
[----:B-1----:R-:W1:Y:S02]  /*3260*/  FENCE.VIEW.ASYNC.S ;  /* 0x00000000000073c6 */ /* 0x002e640000000000 */
[----:B-1----:R1:W-:Y:S01]  /*3270*/  SYNCS.ARRIVE.TRANS64.RED.A1T0 RZ, [R3+URZ], RZ ;  /* 0x000000ff03ff79a7 */ /* 0x0023e200081004ff */
[----:B------:R1:W3:Y:S01]  /*3280*/  @P0 SYNCS.PHASECHK.TRANS64.TRYWAIT P2, [UR6], R2 ;  /* 0x00000002ff0005a7 */ /* 0x0002e20008041106 */
[----:B------:R-:W-:Y:S01]  /*3290*/  ULEA.HI UR6, UR14, UR14, URZ, 0x1 ;  /* 0x0000000e0e067291 */ /* 0x000fe2000f8f08ff */
[----:B--2---:R-:W-:-:S03]  /*32a0*/  LOP3.LUT P1, RZ, R6, 0x1, RZ, 0xc0, !PT ;  /* 0x0000000106ff7812 */ /* 0x004fc6000782c0ff */
[----:B------:R-:W-:Y:S02]  /*32b0*/  USHF.L.U32 UR8, UR6, 0x7, URZ ;  /* 0x0000000706087899 */ /* 0x000fe400080006ff */
[----:B------:R-:W-:Y:S02]  /*32c0*/  ULOP3.LUT UR6, UR6, 0xffe, URZ, 0xc0, !UPT ;  /* 0x00000ffe06067892 */ /* 0x000fe4000f8ec0ff */
[----:B------:R-:W-:Y:S02]  /*32d0*/  ULOP3.LUT UR8, UR8, 0xffffff00, URZ, 0xc0, !UPT ;  /* 0xffffff0008087892 */ /* 0x000fe4000f8ec0ff */
[----:B------:R-:W-:Y:S02]  /*32e0*/  UIADD3 UR6, UPT, UPT, -UR6, UR14, URZ ;  /* 0x0000000e06067290 */ /* 0x000fe4000fffe1ff */
[----:B------:R-:W-:Y:S01]  /*32f0*/  UIADD3 UR8, UPT, UPT, UR16, UR8, URZ ;  /* 0x0000000810087290 */ /* 0x000fe2000fffe0ff */
[----:B------:R-:W2:Y:S03]  /*3300*/  SYNCS.PHASECHK.TRANS64.TRYWAIT P0, [UR7+0xd0], R0 ;  /* 0x0000d000ff0075a7 */ /* 0x000ea60008001107 */
[----:B------:R-:W-:Y:S01]  /*3310*/  ULEA UR8, UR6, UR8, 0x14 ;  /* 0x0000000806087291 */ /* 0x000fe2000f8ea0ff */
[----:B-123--:R-:W-:Y:S11]  /*3320*/  @!P0 BRA `(.L_x_54) ;  /* 0x0000006000608947 */ /* 0x00eff60003800000 */
.L_x_148:
[----:B------:R-:W-:Y:S01]  /*3330*/  IADD3 R10, PT, PT, R10, 0x1, RZ ;  /* 0x000000010a0a7810 */ /* 0x000fe20007ffe0ff */
[----:B------:R-:W-:Y:S06]  /*3340*/  BRA.U !UP3, `(.L_x_55) ;  /* 0x000000010bc07547 */ /* 0x000fec000b800000 */
[----:B------:R-:W-:Y:S01]  /*3350*/  UPLOP3.LUT UP4, UPT, UPT, UPT, UPT, 0x40, 0x4 ;  /* 0x000000000004789c */ /* 0x000fe20003f8e870 */
[----:B------:R-:W-:Y:S01]  /*3360*/  UMOV UR12, UR9 ;  /* 0x00000009000c7c82 */ /* 0x000fe20008000000 */
[----:B------:R-:W-:Y:S01]  /*3370*/  UMOV UR11, UR4 ;  /* 0x00000004000b7c82 */ /* 0x000fe20008000000 */
[----:B------:R-:W-:-:S08]  /*3380*/  UMOV UR17, UR13 ;  /* 0x0000000d00117c82 */ /* 0x000fd00008000000 */
.L_x_58:
[----:B------:R-:W-:Y:S02]  /*3390*/  UIADD3 UR12, UPT, UPT, UR12, 0x1, URZ ;  /* 0x000000010c0c7890 */ /* 0x000fe4000fffe0ff */
[----:B--2---:R-:W-:Y:S02]  /*33a0*/  ULEA UR6, UR17, UR5, 0x3 ;  /* 0x0000000511067291 */ /* 0x004fe4000f8e18ff */
[----:B------:R-:W-:Y:S01]  /*33b0*/  UISETP.NE.AND UP0, UPT, UR12, URZ, UPT ;  /* 0x000000ff0c00728c */ /* 0x000fe2000bf05270 */
[----:B---3--:R-:W-:Y:S10]  /*33c0*/  @P2 BRA `(.L_x_56) ;  /* 0x00000000000c2947 */ /* 0x008ff40003800000 */
[----:B-1----:R-:W-:Y:S04]  /*33d0*/  SHF.L.U32 R2, R8, 0x1f, RZ ;  /* 0x0000001f08027819 */ /* 0x002fe800000006ff */
[----:B------:R-:W1:Y:S02]  /*33e0*/  SYNCS.PHASECHK.TRANS64.TRYWAIT P0, [UR6], R2 ;  /* 0x00000002ff0075a7 */ /* 0x000e640008001106 */
[----:B-1----:R-:W-:Y:S05]  /*33f0*/  @!P0 BRA `(.L_x_57) ;  /* 0x0000006000448947 */ /* 0x002fea0003800000 */
.L_x_56:
[----:B------:R-:W-:Y:S01]  /*3400*/  UISETP.NE.AND UP1, UPT, UR11, 0x1, UPT ;  /* 0x000000010b00788c */ /* 0x000fe2000bf25270 */
[----:B------:R-:W-:Y:S01]  /*3410*/  PLOP3.LUT P2, PT, PT, PT, PT, 0x80, 0x8 ;  /* 0x000000000008781c */ /* 0x000fe20003f4f070 */
[----:B------:R-:W-:Y:S02]  /*3420*/  UIADD3 UR13, UPT, UPT, UR17, 0x1, URZ ;  /* 0x00000001110d7890 */ /* 0x000fe4000fffe0ff */
[----:B------:R-:W-:Y:S02]  /*3430*/  ULEA UR28, UR17, UR15, 0x9 ;  /* 0x0000000f111c7291 */ /* 0x000fe4000f8e48ff */
[----:B------:R-:W-:Y:S01]  /*3440*/  UISETP.NE.AND UP2, UPT, UR13, 0x4, UPT ;  /* 0x000000040d00788c */ /* 0x000fe2000bf45270 */
[----:B------:R-:W-:Y:S01]  /*3450*/  PLOP3.LUT P0, PT, PT, PT, UP1, 0x80, 0x8 ;  /* 0x000000000008781c */ /* 0x000fe20003f0f018 */
[----:B------:R-:W-:Y:S02]  /*3460*/  UIADD3 UR40, UPT, UPT, UR28, 0x80, URZ ;  /* 0x000000801c287890 */ /* 0x000fe4000fffe0ff */
[----:B------:R-:W-:Y:S02]  /*3470*/  USEL UR27, URZ, 0x1, UP2 ;  /* 0x00000001ff1b7887 */ /* 0x000fe40009000000 */
[----:B------:R-:W-:Y:S02]  /*3480*/  USEL UR13, UR13, URZ, UP2 ;  /* 0x000000ff0d0d7287 */ /* 0x000fe40009000000 */
[----:B------:R-:W-:Y:S02]  /*3490*/  UIADD3 UR36, UPT, UPT, UR28, 0x100, URZ ;  /* 0x000001001c247890 */ /* 0x000fe4000fffe0ff */
[----:B------:R-:W-:Y:S01]  /*34a0*/  @UP1 ULEA UR26, UR13, UR5, 0x3 ;  /* 0x000000050d1a1291 */ /* 0x000fe2000f8e18ff */
[----:B------:R-:W-:Y:S01]  /*34b0*/  LOP3.LUT R8, R8, UR27, RZ, 0x3c, !PT ;  /* 0x0000001b08087c12 */ /* 0x000fe2000f8e3cff */
[----:B------:R-:W-:Y:S02]  /*34c0*/  UIADD3 UR32, UPT, UPT, UR28, 0x180, URZ ;  /* 0x000001801c207890 */ /* 0x000fe4000fffe0ff */
[----:B------:R-:W-:Y:S01]  /*34d0*/  UIADD3 UR6, UPT, UPT, UR6, 0x20, URZ ;  /* 0x0000002006067890 */ /* 0x000fe2000fffe0ff */
[----:B-1----:R-:W-:Y:S01]  /*34e0*/  @P0 SHF.L.U32 R0, R8, 0x1f, RZ ;  /* 0x0000001f08000819 */ /* 0x002fe200000006ff */
[----:B------:R-:W-:Y:S01]  /*34f0*/  UIADD3 UR11, UPT, UPT, UR11, -0x1, URZ ;  /* 0xffffffff0b0b7890 */ /* 0x000fe2000fffe0ff */
[----:B------:R-:W-:Y:S02]  /*3500*/  UMOV UR29, 0x40004040 ;  /* 0x40004040001d7882 */ /* 0x000fe40000000000 */
[----:B------:R2:W3:Y:S01]  /*3510*/  @P0 SYNCS.PHASECHK.TRANS64.TRYWAIT P2, [UR26], R0 ;  /* 0x00000000ff0005a7 */ /* 0x0004e2000804111a */
[----:B------:R-:W-:Y:S01]  /*3520*/  ULEA UR26, UR17, UR10, 0xb ;  /* 0x0000000a111a7291 */ /* 0x000fe2000f8e58ff */
[----:B------:R-:W-:Y:S01]  /*3530*/  UMOV UR27, 0x40004040 ;  /* 0x40004040001b7882 */ /* 0x000fe20000000000 */
[----:B------:R-:W-:Y:S02]  /*3540*/  UMOV UR41, 0x40004040 ;  /* 0x4000404000297882 */ /* 0x000fe40000000000 */
[----:B------:R-:W-:Y:S02]  /*3550*/  UIADD3 UR38, UPT, UPT, UR26, 0x80, URZ ;  /* 0x000000801a267890 */ /* 0x000fe4000fffe0ff */
[----:B------:R-:W-:Y:S02]  /*3560*/  UIADD3 UR34, UPT, UPT, UR26, 0x100, URZ ;  /* 0x000001001a227890 */ /* 0x000fe4000fffe0ff */
[----:B------:R-:W-:Y:S01]  /*3570*/  UIADD3 UR30, UPT, UPT, UR26, 0x180, URZ ;  /* 0x000001801a1e7890 */ /* 0x000fe2000fffe0ff */
[----:B------:R2:W-:Y:S01]  /*3580*/  UTCHMMA gdesc[UR28], gdesc[UR26], tmem[UR8], tmem[UR24], idesc[UR25], UP4 ;  /* 0x00ff181a1c0075ea */ /* 0x0005e2000a000008 */
[----:B------:R-:W-:Y:S01]  /*3590*/  UPLOP3.LUT UP4, UPT, UPT, UPT, UPT, 0x80, 0x8 ;  /* 0x000000000008789c */ /* 0x000fe20003f8f070 */
[----:B------:R-:W-:Y:S01]  /*35a0*/  UMOV UR39, 0x40004040 ;  /* 0x4000404000277882 */ /* 0x000fe20000000000 */
[----:B------:R-:W-:Y:S01]  /*35b0*/  UMOV UR37, 0x40004040 ;  /* 0x4000404000257882 */ /* 0x000fe20000000000 */
[----:B------:R2:W-:Y:S01]  /*35c0*/  UTCHMMA gdesc[UR40], gdesc[UR38], tmem[UR8], tmem[UR22], idesc[UR23], UPT ;  /* 0x00ff1626280075ea */ /* 0x0005e2000b800008 */
[----:B------:R-:W-:Y:S01]  /*35d0*/  UMOV UR35, 0x40004040 ;  /* 0x4000404000237882 */ /* 0x000fe20000000000 */
[----:B------:R-:W-:Y:S01]  /*35e0*/  UMOV UR33, 0x40004040 ;  /* 0x4000404000217882 */ /* 0x000fe20000000000 */
[----:B------:R-:W-:Y:S01]  /*35f0*/  UMOV UR31, 0x40004040 ;  /* 0x40004040001f7882 */ /* 0x000fe20000000000 */
[----:B------:R2:W-:Y:S01]  /*3600*/  UTCHMMA gdesc[UR36], gdesc[UR34], tmem[UR8], tmem[UR20], idesc[UR21], UPT ;  /* 0x00ff1422240075ea */ /* 0x0005e2000b800008 */
[----:B------:R2:W-:Y:S01]  /*3610*/  UTCHMMA gdesc[UR32], gdesc[UR30], tmem[UR8], tmem[UR18], idesc[UR19], UPT ;  /* 0x00ff121e200075ea */ /* 0x0005e2000b800008 */
[----:B------:R2:W-:Y:S01]  /*3620*/  UTCBAR [UR6], URZ ;  /* 0x000000ff060073e9 */ /* 0x0005e200080000ff */
[----:B------:R-:W-:Y:S01]  /*3630*/  UMOV UR17, UR13 ;  /* 0x0000000d00117c82 */ /* 0x000fe20008000000 */
[----:B------:R-:W-:Y:S05]  /*3640*/  BRA.U UP0, `(.L_x_58) ;  /* 0xfffffffd00507547 */ /* 0x000fea000b83ffff */
.L_x_55:
[----:B------:R-:W-:Y:S01]  /*3650*/  UIADD3 UR14, UPT, UPT, UR14, 0x1, URZ ;  /* 0x000000010e0e7890 */ /* 0x000fe2000fffe0ff */
[C---:B------:R-:W-:Y:S01]  /*3660*/  ISETP.NE.AND P0, PT, R10.reuse, 0x2, PT ;  /* 0x000000020a00780c */ /* 0x040fe20003f05270 */
[----:B------:R-:W-:Y:S02]  /*3670*/  UIADD3 UR7, UPT, UPT, UR7, 0xb0, URZ ;  /* 0x000000b007077890 */ /* 0x000fe4000fffe0ff */
[----:B------:R-:W-:Y:S01]  /*3680*/  UISETP.NE.AND UP0, UPT, UR14, 0x4, UPT ;  /* 0x000000040e00788c */ /* 0x000fe2000bf05270 */
[----:B-12---:R-:W-:Y:S02]  /*3690*/  SEL R0, RZ, 0x1, P0 ;  /* 0x00000001ff007807 */ /* 0x006fe40000000000 */
[----:B------:R-:W-:Y:S01]  /*36a0*/  SEL R10, R10, RZ, P0 ;  /* 0x000000ff0a0a7207 */ /* 0x000fe20000000000 */
[----:B------:R-:W-:Y:S01]  /*36b0*/  USEL UR6, URZ, 0x1, UP0 ;  /* 0x00000001ff067887 */ /* 0x000fe20008000000 */
[----:B------:R-:W-:Y:S01]  /*36c0*/  LOP3.LUT R9, R9, R0, RZ, 0x3c, !PT ;  /* 0x0000000009097212 */ /* 0x000fe200078e3cff */
[----:B------:R-:W-:Y:S01]  /*36d0*/  USEL UR14, UR14, URZ, UP0 ;  /* 0x000000ff0e0e7287 */ /* 0x000fe20008000000 */
[----:B------:R1:W-:Y:S03]  /*36e0*/  UTCBAR [UR7], URZ ;  /* 0x000000ff070073e9 */ /* 0x0003e600080000ff */
[----:B------:R-:W-:Y:S01]  /*36f0*/  LOP3.LUT R11, R11, UR6, RZ, 0x3c, !PT ;  /* 0x000000060b0b7c12 */ /* 0x000fe2000f8e3cff */
[----:B------:R-:W-:Y:S07]  /*3700*/  @P1 BRA `(.L_x_59) ;  /* 0xfffffff800881947 */ /* 0x000fee000383ffff */
[----:B------:R-:W2:Y:S01]  /*3710*/  S2UR UR4, SR_CgaCtaId ;  /* 0x00000000000479c3 */ /* 0x000ea20000008800 */
[----:B------:R-:W-:Y:S01]  /*3720*/  ELECT P0, URZ, PT ;  /* 0x0000000000ff782f */ /* 0x000fe20003800000 */
[----:B------:R-:W-:Y:S01]  /*3730*/  IMAD.MOV.U32 R0, RZ, RZ, 0x1 ;  /* 0x00000001ff007424 */ /* 0x000fe200078e00ff */
[----:B------:R-:W-:Y:S01]  /*3740*/  UIADD3 UR5, UPT, UPT, UR5, 0xd0, URZ ;  /* 0x000000d005057890 */ /* 0x000fe2000fffe0ff */
[----:B------:R-:W-:Y:S01]  /*3750*/  SHF.L.U32 R2, R11, 0x1f, RZ ;  /* 0x0000001f0b027819 */ /* 0x000fe200000006ff */
[----:B------:R-:W-:-:S03]  /*3760*/  UMOV UR6, 0x40 ;  /* 0x0000004000067882 */ /* 0x000fc60000000000 */
[----:B------:R-:W-:Y:S01]  /*3770*/  UVIRTCOUNT.DEALLOC.SMPOOL 0x80 ;  /* 0x000000800000784c */ /* 0x000fe20000000000 */
[----:B--2---:R-:W-:Y:S02]  /*3780*/  ULEA UR4, UR4, UR6, 0x18 ;  /* 0x0000000604047291 */ /* 0x004fe4000f8ec0ff */
[----:B------:R-:W-:-:S07]  /*3790*/  ULEA UR6, UR14, UR5, 0x3 ;  /* 0x000000050e067291 */ /* 0x000fce000f8e18ff */
[----:B------:R2:W-:Y:S02]  /*37a0*/  @P0 STS.U8 [UR4+0x1c], R0 ;  /* 0x00001c00ff000988 */ /* 0x0005e40008000004 */
[----:B------:R-:W4:Y:S02]  /*37b0*/  SYNCS.PHASECHK.TRANS64.TRYWAIT P0, [UR6], R2 ;  /* 0x00000002ff0075a7 */ /* 0x000f240008001106 */
[----:B--2-4-:R-:W-:Y:S05]  /*37c0*/  @!P0 BRA `(.L_x_60) ;  /* 0x0000005c00688947 */ /* 0x014fea0003800000 */
.L_x_151:
[----:B-1----:R-:W-:-:S04]  /*37d0*/  UIADD3 UR7, UPT, UPT, UR14, 0x1, URZ ;  /* 0x000000010e077890 */ /* 0x002fc8000fffe0ff */
[----:B------:R-:W-:-:S04]  /*37e0*/  UISETP.NE.AND UP0, UPT, UR7, 0x4, UPT ;  /* 0x000000040700788c */ /* 0x000fc8000bf05270 */
[----:B------:R-:W-:Y:S02]  /*37f0*/  USEL UR8, URZ, 0x1, UP0 ;  /* 0x00000001ff087887 */ /* 0x000fe40008000000 */
[----:B------:R-:W-:-:S04]  /*3800*/  USEL UR7, UR7, URZ, UP0 ;  /* 0x000000ff07077287 */ /* 0x000fc80008000000 */
[----:B------:R-:W-:Y:S01]  /*3810*/  ULEA UR6, UR7, UR5, 0x3 ;  /* 0x0000000507067291 */ /* 0x000fe2000f8e18ff */
[----:B--2---:R-:W-:-:S04]  /*3820*/  LOP3.LUT R2, R11, UR8, RZ, 0x3c, !PT ;  /* 0x000000080b027c12 */ /* 0x004fc8000f8e3cff */
[----:B------:R-:W-:-:S04]  /*3830*/  SHF.L.U32 R3, R2, 0x1f, RZ ;  /* 0x0000001f02037819 */ /* 0x000fc800000006ff */
[----:B------:R-:W1:Y:S02]  /*3840*/  SYNCS.PHASECHK.TRANS64.TRYWAIT P0, [UR6], R3 ;  /* 0x00000003ff0075a7 */ /* 0x000e640008001106 */
[----:B-1----:R-:W-:Y:S05]  /*3850*/  @!P0 BRA `(.L_x_61) ;  /* 0x0000005c005c8947 */ /* 0x002fea0003800000 */
.L_x_153:
        /* <DEDUP_REMOVED lines=9> */
.L_x_155:
[----:B------:R-:W-:-:S04]  /*38f0*/  UIADD3 UR7, UPT, UPT, UR7, 0x1, URZ ;  /* 0x0000000107077890 */ /* 0x000fc8000fffe0ff */
[----:B------:R-:W-:-:S04]  /*3900*/  UISETP.NE.AND UP0, UPT, UR7, 0x4, UPT ;  /* 0x000000040700788c */ /* 0x000fc8000bf05270 */
[----:B------:R-:W-:Y:S02]  /*3910*/  USEL UR6, URZ, 0x1, UP0 ;  /* 0x00000001ff067887 */ /* 0x000fe40008000000 */
[----:B------:R-:W-:-:S04]  /*3920*/  USEL UR7, UR7, URZ, UP0 ;  /* 0x000000ff07077287 */ /* 0x000fc80008000000 */
[----:B------:R-:W-:Y:S01]  /*3930*/  ULEA UR7, UR7, UR5, 0x3 ;  /* 0x0000000507077291 */ /* 0x000fe2000f8e18ff */
[----:B------:R-:W-:-:S04]  /*3940*/  LOP3.LUT R2, R2, UR6, RZ, 0x3c, !PT ;  /* 0x0000000602027c12 */ /* 0x000fc8000f8e3cff */
[----:B------:R-:W-:-:S04]  /*3950*/  SHF.L.U32 R2, R2, 0x1f, RZ ;  /* 0x0000001f02027819 */ /* 0x000fc800000006ff */
[----:B------:R-:W2:Y:S02]  /*3960*/  SYNCS.PHASECHK.TRANS64.TRYWAIT P0, [UR7], R2 ;  /* 0x00000002ff0075a7 */ /* 0x000ea40008001107 */
[----:B--2---:R-:W-:Y:S05]  /*3970*/  @!P0 BRA `(.L_x_63) ;  /* 0x0000005c00448947 */ /* 0x004fea0003800000 */
.L_x_157:
[----:B------:R-:W-:Y:S01]  /*3980*/  NOP ;  /* 0x0000000000007918 */ /* 0x000fe20000000000 */
[----:B-1----:R-:W1:Y:S01]  /*3990*/  LDS R0, [UR4+0x14] ;  /* 0x00001404ff007984 */ /* 0x002e620008000800 */
[----:B------:R-:W-:Y:S01]  /*39a0*/  ULOP3.LUT UR6, UR16, 0xffff, URZ, 0xc0, !UPT ;  /* 0x0000ffff10067892 */ /* 0x000fe2000f8ec0ff */
[----:B------:R-:W-:Y:S01]  /*39b0*/  UMOV UR8, 0xffff ;  /* 0x0000ffff00087882 */ /* 0x000fe20000000000 */
[----:B------:R-:W-:Y:S02]  /*39c0*/  UMOV UR5, 0x1 ;  /* 0x0000000100057882 */ /* 0x000fe40000000000 */
[----:B------:R-:W-:-:S04]  /*39d0*/  USHF.R.U32.HI UR6, URZ, 0x5, UR6 ;  /* 0x00000005ff067899 */ /* 0x000fc80008011606 */
[----:B------:R-:W-:Y:S02]  /*39e0*/  USHF.L.U32 UR8, UR8, UR6, URZ ;  /* 0x0000000608087299 */ /* 0x000fe400080006ff */
[----:B------:R-:W-:-:S04]  /*39f0*/  USHF.L.U32 UR5, UR5, UR6, URZ ;  /* 0x0000000605057299 */ /* 0x000fc800080006ff */
[----:B-1----:R-:W-:-:S04]  /*3a00*/  LOP3.LUT R0, R0, UR8, RZ, 0xc0, !PT ;  /* 0x0000000800007c12 */ /* 0x002fc8000f8ec0ff */
[----:B------:R-:W-:-:S13]  /*3a10*/  ISETP.NE.AND P0, PT, R0, UR8, PT ;  /* 0x0000000800007c0c */ /* 0x000fda000bf05270 */
[----:B------:R-:W-:Y:S05]  /*3a20*/  @P0 BRA `(.L_x_64) ;  /* 0x0000000000580947 */ /* 0x000fea0003800000 */
[----:B------:R-:W1:Y:S02]  /*3a30*/  LDS R0, [UR4+0x18] ;  /* 0x00001804ff007984 */ /* 0x000e640008000800 */
[----:B-1----:R-:W-:-:S04]  /*3a40*/  LOP3.LUT R0, R0, UR5, RZ, 0xc0, !PT ;  /* 0x0000000500007c12 */ /* 0x002fc8000f8ec0ff */
[----:B------:R-:W-:-:S13]  /*3a50*/  ISETP.NE.AND P0, PT, R0, UR5, PT ;  /* 0x0000000500007c0c */ /* 0x000fda000bf05270 */
[----:B------:R-:W-:Y:S05]  /*3a60*/  @P0 BRA `(.L_x_65) ;  /* 0x00000000003c0947 */ /* 0x000fea0003800000 */
[----:B------:R-:W1:Y:S01]  /*3a70*/  S2R R2, SR_LANEID ;  /* 0x0000000000027919 */ /* 0x000e620000000000 */
[----:B------:R-:W-:Y:S01]  /*3a80*/  ULOP3.LUT UR8, URZ, UR8, URZ, 0x33, !UPT ;  /* 0x00000008ff087292 */ /* 0x000fe2000f8e33ff */
[----:B------:R-:W-:Y:S02]  /*3a90*/  VOTEU.ANY UR7, UPT, PT ;  /* 0x0000000000077886 */ /* 0x000fe400038e0100 */
[----:B------:R-:W-:-:S03]  /*3aa0*/  UFLO.U32 UR7, UR7 ;  /* 0x00000007000772bd */ /* 0x000fc600080e0000 */
[----:B------:R-:W-:-:S04]  /*3ab0*/  IMAD.U32 R0, RZ, RZ, UR8 ;  /* 0x00000008ff007e24 */ /* 0x000fc8000f8e00ff */
[----:B------:R2:W4:Y:S02]  /*3ac0*/  REDUX UR6, R0 ;  /* 0x00000000000673c4 */ /* 0x0005240000000000 */
[----:B------:R1:W-:Y:S02]  /*3ad0*/  UTCATOMSWS.AND URZ, UR8 ;  /* 0x0000000800ff79e3 */ /* 0x0003e40008000000 */
[----:B-1----:R-:W-:Y:S02]  /*3ae0*/  ISETP.EQ.U32.AND P0, PT, R2, UR7, PT ;  /* 0x0000000702007c0c */ /* 0x002fe4000bf02070 */
[----:B--2---:R-:W-:Y:S02]  /*3af0*/  LOP3.LUT R0, RZ, UR5, RZ, 0x33, !PT ;  /* 0x00000005ff007c12 */ /* 0x004fe4000f8e33ff */
[----:B----4-:R-:W-:Y:S02]  /*3b00*/  MOV R2, UR6 ;  /* 0x0000000600027c02 */ /* 0x010fe40008000f00 */
[----:B------:R-:W1:Y:S07]  /*3b10*/  REDUX UR5, R0 ;  /* 0x00000000000573c4 */ /* 0x000e6e0000000000 */
[----:B------:R2:W-:Y:S01]  /*3b20*/  @P0 ATOMS.AND RZ, [UR4+0x14], R2 ;  /* 0x00001402ffff098c */ /* 0x0005e2000a800004 */
[----:B-1----:R-:W-:-:S05]  /*3b30*/  IMAD.U32 R0, RZ, RZ, UR5 ;  /* 0x00000005ff007e24 */ /* 0x002fca000f8e00ff */
[----:B------:R2:W-:Y:S01]  /*3b40*/  @P0 ATOMS.AND RZ, [UR4+0x18], R0 ;  /* 0x00001800ffff098c */ /* 0x0005e2000a800004 */
[----:B------:R-:W-:Y:S05]  /*3b50*/  BRA `(.L_x_66) ;  /* 0x0000000000147947 */ /* 0x000fea0003800000 */
.L_x_65:
[----:B------:R-:W-:Y:S02]  /*3b60*/  MOV R2, 0x3b80 ;  /* 0x00003b8000027802 */ /* 0x000fe40000000f00 */
[----:B---3-5:R-:W-:Y:S05]  /*3b70*/  CALL.REL.NOINC `($__internal_0_$__cuda_sm10x_tcgen05_guardrail_trap_col_being_dealloced_not_returned_by_alloc) ;  /* 0x00000060002c7944 */ /* 0x028fea0003c00000 */
[----:B------:R-:W-:Y:S05]  /*3b80*/  BRA `(.L_x_66) ;  /* 0x0000000000087947 */ /* 0x000fea0003800000 */
.L_x_64:
[----:B------:R-:W-:Y:S02]  /*3b90*/  MOV R2, 0x3bb0 ;  /* 0x00003bb000027802 */ /* 0x000fe40000000f00 */
[----:B---3-5:R-:W-:Y:S05]  /*3ba0*/  CALL.REL.NOINC `($__internal_2_$__cuda_sm10x_tcgen05_guardrail_trap_unallocated_columns_being_dealloced) ;  /* 0x0000006000387944 */ /* 0x028fea0003c00000 */
.L_x_66:
[----:B------:R-:W-:Y:S01]  /*3bb0*/  NOP ;  /* 0x0000000000007918 */ /* 0x000fe20000000000 */
[----:B------:R-:W-:Y:S05]  /*3bc0*/  EXIT ;  /* 0x000000000000794d */ /* 0x000fea0003800000 */
.L_x_48:
[----:B------:R-:W-:-:S09]  /*3bd0*/  UISETP.NE.OR UP2, UPT, UR8, 0x3, !UP2 ;  /* 0x000000030800788c */ /* 0x000fd2000d745670 */
[----:B------:R-:W-:Y:S05]  /*3be0*/  BRA.U UP2, `(.L_x_67) ;  /* 0x00000011020c7547 */ /* 0x000fea000b800000 */
[----:B------:R-:W1:Y:S01]  /*3bf0*/  LDC R0, c[0x0][0xb30] ;  /* 0x0002cc00ff007b82 */ /* 0x000e620000000800 */
[----:B------:R-:W2:Y:S01]  /*3c00*/  LDCU.64 UR8, c[0x0][0x888] ;  /* 0x00011100ff0877ac */ /* 0x000ea20008000a00 */
[----:B------:R-:W-:Y:S02]  /*3c10*/  HFMA2 R27, -RZ, RZ, 0, 0 ;  /* 0x00000000ff1b7431 */ /* 0x000fe400000001ff */
[----:B------:R-:W-:Y:S01]  /*3c20*/  IMAD.MOV.U32 R29, RZ, RZ, 0x1 ;  /* 0x00000001ff1d7424 */ /* 0x000fe200078e00ff */
[----:B------:R-:W-:Y:S01]  /*3c30*/  MOV R25, 0x2000 ;  /* 0x0000200000197802 */ /* 0x000fe20000000f00 */
[----:B------:R-:W4:Y:S01]  /*3c40*/  LDCU.64 UR4, c[0x0][0x890] ;  /* 0x00011200ff0477ac */ /* 0x000f220008000a00 */
[----:B------:R-:W-:Y:S01]  /*3c50*/  IMAD.MOV.U32 R28, RZ, RZ, RZ ;  /* 0x000000ffff1c7224 */ /* 0x000fe200078e00ff */
[----:B------:R-:W3:Y:S01]  /*3c60*/  LDC R24, c[0x0][0x370] ;  /* 0x0000dc00ff187b82 */ /* 0x000ee20000000800 */
[----:B------:R-:W-:Y:S01]  /*3c70*/  UMOV UR7, 0x400 ;  /* 0x0000040000077882 */ /* 0x000fe20000000000 */
[----:B------:R-:W-:-:S02]  /*3c80*/  UPLOP3.LUT UP1, UPT, UPT, UPT, UPT, 0x40, 0x4 ;  /* 0x000000000004789c */ /* 0x000fc40003f2e870 */
[----:B------:R-:W-:-:S04]  /*3c90*/  ULEA UR7, UR37, UR7, 0x18 ;  /* 0x0000000725077291 */ /* 0x000fc8000f8ec0ff */
[----:B------:R-:W3:Y:S01]  /*3ca0*/  LDC R3, c[0x0][0xb0c] ;  /* 0x0002c300ff037b82 */ /* 0x000ee20000000800 */
[----:B------:R-:W-:Y:S02]  /*3cb0*/  UIADD3 UR13, UPT, UPT, UR7, 0x58, URZ ;  /* 0x00000058070d7890 */ /* 0x000fe4000fffe0ff */
[----:B--2---:R-:W-:Y:S02]  /*3cc0*/  UISETP.NE.U32.AND UP2, UPT, UR8, URZ, UPT ;  /* 0x000000ff0800728c */ /* 0x004fe4000bf45070 */
[----:B------:R-:W-:Y:S02]  /*3cd0*/  UIADD3 UR33, UPT, UPT, UR7, 0x40, URZ ;  /* 0x0000004007217890 */ /* 0x000fe4000fffe0ff */
[----:B----4-:R-:W-:Y:S01]  /*3ce0*/  UISETP.NE.U32.AND UP3, UPT, UR4, URZ, UPT ;  /* 0x000000ff0400728c */ /* 0x010fe2000bf65070 */
[----:B------:R-:W2:Y:S01]  /*3cf0*/  LDC R18, c[0x0][0xb20] ;  /* 0x0002c800ff127b82 */ /* 0x000ea20000000800 */
[----:B-1----:R-:W-:Y:S01]  /*3d00*/  ISETP.NE.AND P1, PT, R0, 0x1, PT ;  /* 0x000000010000780c */ /* 0x002fe20003f25270 */
[----:B------:R-:W-:-:S02]  /*3d10*/  UISETP.NE.AND.EX UP2, UPT, UR9, URZ, UPT, UP2 ;  /* 0x000000ff0900728c */ /* 0x000fc4000bf45320 */
[----:B------:R-:W-:Y:S02]  /*3d20*/  UIADD3 UR25, UPT, UPT, UR7, 0x48, URZ ;  /* 0x0000004807197890 */ /* 0x000fe4000fffe0ff */
[----:B------:R-:W-:Y:S02]  /*3d30*/  UIADD3 UR17, UPT, UPT, UR7, 0x50, URZ ;  /* 0x0000005007117890 */ /* 0x000fe4000fffe0ff */
[----:B------:R-:W1:Y:S01]  /*3d40*/  LDC.64 R30, c[0x0][0x348] ;  /* 0x0000d200ff1e7b82 */ /* 0x000e620000000a00 */
[----:B------:R-:W-:Y:S02]  /*3d50*/  UPRMT UR13, UR37, 0x654, UR13 ;  /* 0x00000654250d7896 */ /* 0x000fe4000800000d */
[----:B------:R-:W-:-:S05]  /*3d60*/  UISETP.NE.AND.EX UP3, UPT, UR5, URZ, UPT, UP3 ;  /* 0x000000ff0500728c */ /* 0x000fca000bf65330 */
[----:B------:R-:W4:Y:S08]  /*3d70*/  LDC.64 R16, c[0x0][0xb10] ;  /* 0x0002c400ff107b82 */ /* 0x000f300000000a00 */
[----:B------:R-:W1:Y:S08]  /*3d80*/  LDC.64 R6, c[0x0][0xb18] ;  /* 0x0002c600ff067b82 */ /* 0x000e700000000a00 */
[----:B------:R-:W1:Y:S08]  /*3d90*/  LDC.64 R4, c[0x0][0xb28] ;  /* 0x0002ca00ff047b82 */ /* 0x000e700000000a00 */
[----:B--23--:R-:W1:Y:S02]  /*3da0*/  LDC R19, c[0x0][0x374] ;  /* 0x0000dd00ff137b82 */ /* 0x00ce640000000800 */
.L_x_78:
[C---:B------:R-:W-:Y:S02]  /*3db0*/  LEA R0, R28.reuse, UR7, 0x3 ;  /* 0x000000071c007c11 */ /* 0x040fe4000f8e18ff */
[----:B------:R-:W-:Y:S02]  /*3dc0*/  SHF.L.U32 R2, R27, 0x1f, RZ ;  /* 0x0000001f1b027819 */ /* 0x000fe400000006ff */
[----:B------:R-:W-:Y:S02]  /*3dd0*/  LEA R20, R28, UR7, 0x4 ;  /* 0x000000071c147c11 */ /* 0x000fe4000f8e20ff */
[----:B--2---:R-:W2:Y:S02]  /*3de0*/  SYNCS.PHASECHK.TRANS64.TRYWAIT P0, [R0+URZ+0x90], R2 ;  /* 0x00009002000075a7 */ /* 0x004ea400080011ff */
[----:B--2---:R-:W-:Y:S05]  /*3df0*/  @!P0 BRA `(.L_x_68) ;  /* 0x00000058003c8947 */ /* 0x004fea0003800000 */
.L_x_158:
[----:B------:R-:W-:Y:S01]  /*3e00*/  ISETP.GE.AND P0, PT, R40, 0x1, PT ;  /* 0x000000012800780c */ /* 0x000fe20003f06270 */
[----:B------:R-:W3:Y:S01]  /*3e10*/  LDS.128 R20, [R20+0x120] ;  /* 0x0001200014147984 */ /* 0x000ee20000000c00 */
[----:B--2---:R-:W-:Y:S01]  /*3e20*/  VIADD R0, R0, 0xa0 ;  /* 0x000000a000007836 */ /* 0x004fe20000000000 */
[----:B------:R-:W-:Y:S01]  /*3e30*/  @!PT LDS RZ, [RZ] ;  /* 0x00000000fffff984 */ /* 0x000fe20000000800 */
[----:B------:R-:W-:Y:S01]  /*3e40*/  @!PT LDS RZ, [RZ] ;  /* 0x00000000fffff984 */ /* 0x000fe20000000800 */
[----:B------:R-:W-:Y:S01]  /*3e50*/  @!PT LDS RZ, [RZ] ;  /* 0x00000000fffff984 */ /* 0x000fe20000000800 */
[----:B------:R-:W-:Y:S01]  /*3e60*/  @!PT LDS RZ, [RZ] ;  /* 0x00000000fffff984 */ /* 0x000fe20000000800 */
[----:B------:R2:W-:Y:S06]  /*3e70*/  MEMBAR.ALL.CTA ;  /* 0x0000000000007992 */ /* 0x0005ec0000008000 */
[----:B--2---:R-:W2:Y:S01]  /*3e80*/  FENCE.VIEW.ASYNC.S ;  /* 0x00000000000073c6 */ /* 0x004ea20000000000 */
[----:B------:R-:W-:Y:S04]  /*3e90*/  PRMT R0, RZ, 0x654, R0 ;  /* 0x00000654ff007816 */ /* 0x000fe80000000000 */
[----:B--2---:R2:W-:Y:S01]  /*3ea0*/  SYNCS.ARRIVE.TRANS64.RED.A1T0 RZ, [R0+URZ], RZ ;  /* 0x000000ff00ff79a7 */ /* 0x0045e200081004ff */
[----:B---3--:R-:W-:Y:S11]  /*3eb0*/  LOP3.LUT P3, RZ, R22, 0x1, RZ, 0xc0, !PT ;  /* 0x0000000116ff7812 */ /* 0x008ff6000786c0ff */
[----:B------:R-:W-:Y:S02]  /*3ec0*/  @!UPT UIADD3 URZ, UPT, UPT, URZ, URZ, URZ ;  /* 0x000000fffffff290 */ /* 0x000fe4000fffe0ff */
[----:B------:R-:W-:Y:S02]  /*3ed0*/  @P3 MOV R11, R20 ;  /* 0x00000014000b3202 */ /* 0x000fe40000000f00 */
[----:B------:R-:W-:Y:S01]  /*3ee0*/  @P3 LOP3.LUT R10, R21, 0xffff, RZ, 0xc0, !PT ;  /* 0x0000ffff150a3812 */ /* 0x000fe200078ec0ff */
[----:B--2---:R-:W-:Y:S06]  /*3ef0*/  @!P0 BRA `(.L_x_69) ;  /* 0x0000000000a48947 */ /* 0x004fec0003800000 */
[-C--:B-1----:R-:W-:Y:S01]  /*3f00*/  IMAD.HI.U32 R0, R19, R7.reuse, RZ ;  /* 0x0000000713007227 */ /* 0x082fe200078e00ff */
[----:B------:R-:W-:Y:S02]  /*3f10*/  ISETP.NE.AND P0, PT, R6, 0x1, PT ;  /* 0x000000010600780c */ /* 0x000fe40003f05270 */
[----:B------:R-:W-:Y:S01]  /*3f20*/  ISETP.NE.AND P2, PT, R40, 0x1, PT ;  /* 0x000000012800780c */ /* 0x000fe20003f45270 */
[----:B----4-:R-:W-:Y:S01]  /*3f30*/  IMAD.HI.U32 R9, R24, R16, RZ ;  /* 0x0000001018097227 */ /* 0x010fe200078e00ff */
[----:B------:R-:W-:Y:S02]  /*3f40*/  SHF.R.U32.HI R0, RZ, R18, R0 ;  /* 0x00000012ff007219 */ /* 0x000fe40000011600 */
[----:B------:R-:W-:Y:S01]  /*3f50*/  ISETP.NE.AND P4, PT, R3, 0x1, PT ;  /* 0x000000010300780c */ /* 0x000fe20003f85270 */
[----:B------:R-:W-:Y:S01]  /*3f60*/  IMAD.HI.U32 R13, R10, R7, RZ ;  /* 0x000000070a0d7227 */ /* 0x000fe200078e00ff */
[----:B------:R-:W-:Y:S02]  /*3f70*/  SHF.R.U32.HI R9, RZ, R17, R9 ;  /* 0x00000011ff097219 */ /* 0x000fe40000011609 */
[----:B------:R-:W-:Y:S01]  /*3f80*/  SEL R0, R19, R0, !P0 ;  /* 0x0000000013007207 */ /* 0x000fe20004000000 */
[----:B------:R-:W-:Y:S01]  /*3f90*/  IMAD.HI.U32 R12, R11, R16, RZ ;  /* 0x000000100b0c7227 */ /* 0x000fe200078e00ff */
[----:B------:R-:W-:Y:S03]  /*3fa0*/  SEL R9, R24, R9, !P4 ;  /* 0x0000000918097207 */ /* 0x000fe60006000000 */
[-C--:B------:R-:W-:Y:S01]  /*3fb0*/  IMAD.HI.U32 R8, R0, R4.reuse, RZ ;  /* 0x0000000400087227 */ /* 0x080fe200078e00ff */
[----:B------:R-:W-:Y:S03]  /*3fc0*/  SHF.R.U32.HI R12, RZ, R17, R12 ;  /* 0x00000011ff0c7219 */ /* 0x000fe6000001160c */
[----:B------:R-:W-:Y:S01]  /*3fd0*/  IMAD.HI.U32 R2, R9, R4, RZ ;  /* 0x0000000409027227 */ /* 0x000fe200078e00ff */
[-C--:B------:R-:W-:Y:S02]  /*3fe0*/  @P2 SHF.R.U32.HI R0, RZ, R5.reuse, R8 ;  /* 0x00000005ff002219 */ /* 0x080fe40000011608 */
[----:B------:R-:W-:Y:S02]  /*3ff0*/  SHF.R.U32.HI R8, RZ, R18, R13 ;  /* 0x00000012ff087219 */ /* 0x000fe4000001160d */
[----:B------:R-:W-:Y:S01]  /*4000*/  @P2 SHF.R.U32.HI R9, RZ, R5, R2 ;  /* 0x00000005ff092219 */ /* 0x000fe20000011602 */
[----:B------:R-:W-:Y:S01]  /*4010*/  IMAD R0, R40, R0, RZ ;  /* 0x0000000028007224 */ /* 0x000fe200078e02ff */
[----:B------:R-:W-:Y:S02]  /*4020*/  SEL R8, R10, R8, !P0 ;  /* 0x000000080a087207 */ /* 0x000fe40004000000 */
[----:B------:R-:W-:Y:S01]  /*4030*/  SEL R2, R11, R12, !P4 ;  /* 0x0000000c0b027207 */ /* 0x000fe20006000000 */
[----:B------:R-:W-:Y:S01]  /*4040*/  IMAD R12, R40, R9, RZ ;  /* 0x00000009280c7224 */ /* 0x000fe200078e02ff */
[C---:B------:R-:W-:Y:S01]  /*4050*/  ISETP.GE.AND P0, PT, R8.reuse, R0, PT ;  /* 0x000000000800720c */ /* 0x040fe20003f06270 */
[----:B------:R-:W-:Y:S03]  /*4060*/  IMAD.HI.U32 R0, R8, R4, RZ ;  /* 0x0000000408007227 */ /* 0x000fe600078e00ff */
[----:B------:R-:W-:Y:S02]  /*4070*/  ISETP.GE.OR P0, PT, R2, R12, P0 ;  /* 0x0000000c0200720c */ /* 0x000fe40000706670 */
[-C--:B------:R-:W-:Y:S04]  /*4080*/  SHF.R.U32.HI R0, RZ, R5.reuse, R0 ;  /* 0x00000005ff007219 */ /* 0x080fe80000011600 */
[----:B------:R-:W-:Y:S05]  /*4090*/  SEL R13, R8, R0, !P2 ;  /* 0x00000000080d7207 */ /* 0x000fea0005000000 */
[----:B------:R-:W-:Y:S02]  /*40a0*/  IMAD.MOV R12, RZ, RZ, -R13 ;  /* 0x000000ffff0c7224 */ /* 0x000fe400078e0a0d */
[----:B------:R-:W-:Y:S04]  /*40b0*/  @!P0 IMAD.HI.U32 R0, R2, R4, RZ ;  /* 0x0000000402008227 */ /* 0x000fe800078e00ff */
[----:B------:R-:W-:Y:S01]  /*40c0*/  IMAD R12, R40, R12, R8 ;  /* 0x0000000c280c7224 */ /* 0x000fe200078e0208 */
[----:B------:R-:W-:Y:S04]  /*40d0*/  @!P0 SHF.R.U32.HI R0, RZ, R5, R0 ;  /* 0x00000005ff008219 */ /* 0x000fe80000011600 */
[----:B------:R-:W-:Y:S04]  /*40e0*/  @!P0 SEL R0, R2, R0, !P2 ;  /* 0x0000000002008207 */ /* 0x000fe80005000000 */
[----:B------:R-:W-:Y:S01]  /*40f0*/  @!P0 IADD3 R13, PT, PT, R13, -R0, RZ ;  /* 0x800000000d0d8210 */ /* 0x000fe20007ffe0ff */
[----:B------:R-:W-:Y:S01]  /*4100*/  @!P0 IMAD R0, R9, R12, R0 ;  /* 0x0000000c09008224 */ /* 0x000fe200078e0200 */
[----:B------:R-:W-:Y:S01]  /*4110*/  IADD3 R9, PT, PT, -R8, RZ, RZ ;  /* 0x000000ff08097210 */ /* 0x000fe20007ffe1ff */
[--C-:B------:R-:W-:Y:S02]  /*4120*/  IMAD.MOV R12, RZ, RZ, -R2.reuse ;  /* 0x000000ffff0c7224 */ /* 0x100fe400078e0a02 */
[----:B------:R-:W-:Y:S02]  /*4130*/  @!P0 IMAD R8, R13, R40, R2 ;  /* 0x000000280d088224 */ /* 0x000fe400078e0202 */
[----:B------:R-:W-:Y:S02]  /*4140*/  @!P0 IMAD.MOV.U32 R2, RZ, RZ, R0 ;  /* 0x000000ffff028224 */ /* 0x000fe400078e0000 */
[----:B------:R-:W-:Y:S02]  /*4150*/  IMAD R11, R3, R12, R11 ;  /* 0x0000000c030b7224 */ /* 0x000fe400078e020b */
[----:B------:R-:W-:Y:S02]  /*4160*/  IMAD R10, R6, R9, R10 ;  /* 0x00000009060a7224 */ /* 0x000fe400078e020a */
[----:B------:R-:W-:Y:S02]  /*4170*/  IMAD R11, R2, R3, R11 ;  /* 0x00000003020b7224 */ /* 0x000fe400078e020b */
[----:B------:R-:W-:Y:S02]  /*4180*/  IMAD R10, R8, R6, R10 ;  /* 0x00000006080a7224 */ /* 0x000fe400078e020a */
.L_x_69:
[----:B------:R-:W-:Y:S05]  /*4190*/  BRA.U UP1, `(.L_x_70) ;  /* 0x0000000101107547 */ /* 0x000fea000b800000 */
[----:B------:R-:W-:Y:S04]  /*41a0*/  MOV R2, UR6 ;  /* 0x0000000600027c02 */ /* 0x000fe80008000f00 */
[----:B------:R-:W-:Y:S04]  /*41b0*/  SHF.L.U32 R2, R2, 0x1f, RZ ;  /* 0x0000001f02027819 */ /* 0x000fe800000006ff */
[----:B------:R-:W2:Y:S02]  /*41c0*/  SYNCS.PHASECHK.TRANS64.TRYWAIT P0, [UR7+0x88], R2 ;  /* 0x00008802ff0075a7 */ /* 0x000ea40008001107 */
[----:B--2---:R-:W-:Y:S05]  /*41d0*/  @!P0 BRA `(.L_x_71) ;  /* 0x0000005400588947 */ /* 0x004fea0003800000 */
.L_x_70:
[----:B------:R-:W-:Y:S02]  /*41e0*/  R2UR UR35, R15 ;  /* 0x000000000f2372ca */ /* 0x000fe400000e0000 */
[----:B------:R-:W-:Y:S02]  /*41f0*/  R2UR UR34, R14 ;  /* 0x000000000e2272ca */ /* 0x000fe400000e0000 */
[----:B------:R-:W-:Y:S02]  /*4200*/  ISETP.NE.U32.AND P2, PT, RZ, UR4, PT ;  /* 0x00000004ff007c0c */ /* 0x000fe4000bf45070 */
[----:B------:R-:W-:Y:S02]  /*4210*/  SHF.L.U32 R14, R29, 0x1f, RZ ;  /* 0x0000001f1d0e7819 */ /* 0x000fe400000006ff */
[----:B------:R-:W-:Y:S05]  /*4220*/  ISETP.NE.AND.EX P2, PT, RZ, UR5, PT, P2 ;  /* 0x00000005ff007c0c */ /* 0x000fea000bf45320 */
[----:B------:R-:W-:Y:S02]  /*4230*/  USHF.L.U32 UR35, UR35, 0x6, URZ ;  /* 0x0000000623237899 */ /* 0x000fe400080006ff */
[----:B------:R-:W-:Y:S01]  /*4240*/  USHF.L.U32 UR34, UR34, 0x8, URZ ;  /* 0x0000000822227899 */ /* 0x000fe200080006ff */
[----:B------:R-:W-:Y:S11]  /*4250*/  BRA.U !UP3, `(.L_x_72) ;  /* 0x000000010b347547 */ /* 0x000ff6000b800000 */
[----:B------:R-:W-:Y:S01]  /*4260*/  UPLOP3.LUT UP0, UPT, UPT, UPT, UP2, 0x80, 0x8 ;  /* 0x000000000008789c */ /* 0x000fe20003f0f020 */
[----:B--2---:R-:W-:Y:S02]  /*4270*/  HFMA2 R0, -RZ, RZ, 0, 5.9604644775390625e-08 ;  /* 0x00000001ff007431 */ /* 0x004fe400000001ff */
[----:B------:R-:W-:Y:S03]  /*4280*/  IMAD.MOV.U32 R88, RZ, RZ, 0x1 ;  /* 0x00000001ff587424 */ /* 0x000fe600078e00ff */
[----:B------:R-:W-:Y:S05]  /*4290*/  PLOP3.LUT P0, PT, PT, PT, UP0, 0x80, 0x8 ;  /* 0x000000000008781c */ /* 0x000fea0003f0f008 */
[----:B------:R-:W2:Y:S01]  /*42a0*/  @UP0 LDCU.64 UR10, c[0x0][0x888] ;  /* 0x00011100ff0a07ac */ /* 0x000ea20008000a00 */
[----:B------:R-:W-:Y:S07]  /*42b0*/  @UP0 UIMAD UR8, UR44, UR4, URZ ;  /* 0x000000042c0802a4 */ /* 0x000fee000f8e02ff */
[----:B------:R-:W-:Y:S01]  /*42c0*/  @!P0 PRMT R88, R0, 0x7610, R88 ;  /* 0x0000761000588816 */ /* 0x000fe20000000058 */
[----:B--2---:R-:W-:Y:S03]  /*42d0*/  @UP0 UIMAD.WIDE UR10, UR8, 0x4, UR10 ;  /* 0x00000004080a08a5 */ /* 0x004fe6000f8e020a */
[----:B------:R-:W2:Y:S03]  /*42e0*/  @!UP0 LDCU UR8, c[0x0][0x880] ;  /* 0x00011000ff0887ac */ /* 0x000ea60008000800 */
[----:B------:R-:W-:Y:S01]  /*42f0*/  IMAD.U32 R8, RZ, RZ, UR10 ;  /* 0x0000000aff087e24 */ /* 0x000fe2000f8e00ff */
[----:B------:R-:W-:Y:S05]  /*4300*/  MOV R9, UR11 ;  /* 0x0000000b00097c02 */ /* 0x000fea0008000f00 */
[----:B-----5:R3:W5:Y:S02]  /*4310*/  @P0 LDG.E R49, desc[UR48][R8.64] ;  /* 0x0000003008310981 */ /* 0x020764000c1e1900 */
[----:B--23--:R-:W-:Y:S07]  /*4320*/  @!P0 IMAD.U32 R49, RZ, RZ, UR8 ;  /* 0x00000008ff318e24 */ /* 0x00cfee000f8e00ff */
.L_x_72:
[----:B-----5:R-:W-:Y:S01]  /*4330*/  @!P2 FSETP.EQ.AND P0, PT, R49, RZ, PT ;  /* 0x000000ff3100a20b */ /* 0x020fe20003f02000 */
[----:B------:R-:W-:Y:S01]  /*4340*/  @!UPT UIADD3 URZ, UPT, UPT, URZ, URZ, URZ ;  /* 0x000000fffffff290 */ /* 0x000fe2000fffe0ff */
[----:B------:R-:W-:Y:S11]  /*4350*/  @!P2 BRA `(.L_x_73) ;  /* 0x000000000014a947 */ /* 0x000ff60003800000 */
[----:B------:R-:W-:Y:S02]  /*4360*/  LOP3.LUT P2, RZ, R88, 0xff, RZ, 0xc0, !PT ;  /* 0x000000ff58ff7812 */ /* 0x000fe4000784c0ff */
[----:B------:R-:W-:Y:S04]  /*4370*/  PLOP3.LUT P0, PT, PT, PT, UP0, 0x80, 0x8 ;  /* 0x000000000008781c */ /* 0x000fe80003f0f008 */
[----:B------:R-:W-:Y:S07]  /*4380*/  PLOP3.LUT P0, PT, P0, PT, PT, 0x8, 0x80 ;  /* 0x000000000080781c */ /* 0x000fee000070e170 */
[----:B------:R-:W-:Y:S11]  /*4390*/  @P2 FSETP.EQ.AND P0, PT, R49, RZ, PT ;  /* 0x000000ff3100220b */ /* 0x000ff60003f02000 */
[----:B------:R-:W-:Y:S02]  /*43a0*/  @!UPT UIADD3 URZ, UPT, UPT, URZ, URZ, URZ ;  /* 0x000000fffffff290 */ /* 0x000fe4000fffe0ff */
.L_x_73:
[----:B------:R-:W3:Y:S01]  /*43b0*/  SYNCS.PHASECHK.TRANS64.TRYWAIT P2, [UR7+0x60], R14 ;  /* 0x0000600eff0075a7 */ /* 0x000ee20008041107 */
[----:B------:R-:W-:Y:S04]  /*43c0*/  ELECT P4, URZ, PT ;  /* 0x0000000000ff782f */ /* 0x000fe80003880000 */
[----:B------:R-:W-:Y:S11]  /*43d0*/  PLOP3.LUT P4, PT, P0, P4, PT, 0xf2, 0x2f ;  /* 0x00000000002f781c */ /* 0x000ff60000789e72 */
[----:B------:R-:W-:Y:S02]  /*43e0*/  @!UPT UIADD3 URZ, UPT, UPT, URZ, URZ, URZ ;  /* 0x000000fffffff290 */ /* 0x000fe4000fffe0ff */
[----:B-1----:R-:W-:Y:S05]  /*43f0*/  @!P4 IADD3 R8, P0, PT, R30, 0x580, RZ ;  /* 0x000005801e08c810 */ /* 0x002fea0007f1e0ff */
[----:B--2---:R-:W-:Y:S01]  /*4400*/  @!P4 IMAD.X R2, RZ, RZ, R31, P0 ;  /* 0x000000ffff02c224 */ /* 0x004fe200000e061f */
[----:B---3--:R-:W-:Y:S07]  /*4410*/  @!P2 BRA `(.L_x_74) ;  /* 0x0000005000e0a947 */ /* 0x008fee0003800000 */
.L_x_161:
[----:B------:R-:W-:Y:S01]  /*4420*/  @!P4 R2UR UR8, R2 ;  /* 0x000000000208c2ca */ /* 0x000fe200000e0000 */
[----:B------:R-:W-:Y:S01]  /*4430*/  VOTEU.ALL UP1, P4 ;  /* 0x0000000000ff7886 */ /* 0x000fe20002020000 */
[----:B------:R-:W-:Y:S01]  /*4440*/  @!P4 R2UR UR9, R8 ;  /* 0x000000000809c2ca */ /* 0x000fe200000e0000 */
[----:B-1----:R-:W-:Y:S01]  /*4450*/  @!P4 IMAD.MOV.U32 R0, RZ, RZ, 0x2000 ;  /* 0x00002000ff00c424 */ /* 0x002fe200078e00ff */
[----:B------:R-:W-:Y:S01]  /*4460*/  UMOV UR10, 0x0 ;  /* 0x00000000000a7882 */ /* 0x000fe20000000000 */
[----:B------:R-:W-:Y:S01]  /*4470*/  UMOV UR11, 0x10000000 ;  /* 0x10000000000b7882 */ /* 0x000fe20000000000 */
[----:B------:R-:W-:Y:S01]  /*4480*/  @!UP1 UIADD3 UR32, UPT, UPT, UR7, 0x400, URZ ;  /* 0x0000040007209890 */ /* 0x000fe2000fffe0ff */
[----:B------:R-:W-:Y:S01]  /*4490*/  VOTEU.ALL UP1, P4 ;  /* 0x0000000000ff7886 */ /* 0x000fe20002020000 */
[----:B------:R-:W-:Y:S05]  /*44a0*/  UMOV UR36, UR44 ;  /* 0x0000002c00247c82 */ /* 0x000fea0008000000 */
[----:B------:R-:W-:Y:S01]  /*44b0*/  IMAD.U32 R9, RZ, RZ, UR8 ;  /* 0x00000008ff097e24 */ /* 0x000fe2000f8e00ff */
[----:B------:R-:W-:Y:S01]  /*44c0*/  UPRMT UR8, UR37, 0x654, UR33 ;  /* 0x0000065425087896 */ /* 0x000fe20008000021 */
[----:B------:R-:W-:Y:S03]  /*44d0*/  IMAD.U32 R8, RZ, RZ, UR9 ;  /* 0x00000009ff087e24 */ /* 0x000fe6000f8e00ff */
[----:B------:R-:W-:Y:S02]  /*44e0*/  @!P4 R2UR UR15, R9 ;  /* 0x00000000090fc2ca */ /* 0x000fe400000e0000 */
[----:B------:R-:W-:Y:S02]  /*44f0*/  @!P4 R2UR UR14, R8 ;  /* 0x00000000080ec2ca */ /* 0x000fe400000e0000 */
[----:B------:R-:W-:Y:S05]  /*4500*/  @!P4 IADD3 R8, P0, PT, R30, 0x580, RZ ;  /* 0x000005801e08c810 */ /* 0x000fea0007f1e0ff */
[----:B------:R-:W-:Y:S06]  /*4510*/  @!P4 IMAD.X R2, RZ, RZ, R31, P0 ;  /* 0x000000ffff02c224 */ /* 0x000fec00000e061f */
[----:B------:R1:W-:Y:S01]  /*4520*/  @!UP1 UTMALDG.3D [UR32], [UR14], desc[UR10] ;  /* 0x00000a200e0095b4 */ /* 0x0003e20008011000 */
[----:B------:R1:W-:Y:S01]  /*4530*/  @!P4 SYNCS.ARRIVE.TRANS64.RED.A0TR RZ, [UR7+0x40], R0 ;  /* 0x00004000ffffc9a7 */ /* 0x0003e20008300407 */
[----:B------:R-:W-:Y:S01]  /*4540*/  SYNCS.ARRIVE.TRANS64.RED.A1T0 RZ, [UR8], RZ ;  /* 0x000000ffffff79a7 */ /* 0x000fe20008100408 */
[----:B------:R-:W2:Y:S02]  /*4550*/  SYNCS.PHASECHK.TRANS64.TRYWAIT P2, [UR7+0x68], R14 ;  /* 0x0000680eff0075a7 */ /* 0x000ea40008041107 */
[----:B-12---:R-:W-:Y:S05]  /*4560*/  @!P2 BRA `(.L_x_75) ;  /* 0x0000005000a4a947 */ /* 0x006fea0003800000 */
.L_x_163:
[----:B------:R-:W-:Y:S01]  /*4570*/  @!P4 R2UR UR8, R2 ;  /* 0x000000000208c2ca */ /* 0x000fe200000e0000 */
[----:B------:R-:W-:Y:S01]  /*4580*/  VOTEU.ALL UP1, P4 ;  /* 0x0000000000ff7886 */ /* 0x000fe20002020000 */
[----:B------:R-:W-:Y:S01]  /*4590*/  @!P4 R2UR UR9, R8 ;  /* 0x000000000809c2ca */ /* 0x000fe200000e0000 */
[----:B-1----:R-:W-:Y:S01]  /*45a0*/  @!P4 IMAD.MOV.U32 R0, RZ, RZ, 0x2000 ;  /* 0x00002000ff00c424 */ /* 0x002fe200078e00ff */
[----:B------:R-:W-:Y:S01]  /*45b0*/  UMOV UR10, 0x0 ;  /* 0x00000000000a7882 */ /* 0x000fe20000000000 */
[----:B------:R-:W-:Y:S01]  /*45c0*/  UMOV UR11, 0x10000000 ;  /* 0x10000000000b7882 */ /* 0x000fe20000000000 */
[----:B------:R-:W-:Y:S02]  /*45d0*/  @!UP1 UIADD3 UR26, UPT, UPT, UR34, 0x40, URZ ;  /* 0x00000040221a9890 */ /* 0x000fe4000fffe0ff */
[----:B------:R-:W-:Y:S01]  /*45e0*/  @!UP1 UIADD3 UR24, UPT, UPT, UR7, 0x2400, URZ ;  /* 0x0000240007189890 */ /* 0x000fe2000fffe0ff */
[----:B------:R-:W-:Y:S01]  /*45f0*/  VOTEU.ALL UP1, P4 ;  /* 0x0000000000ff7886 */ /* 0x000fe20002020000 */
[----:B------:R-:W-:Y:S01]  /*4600*/  UMOV UR27, UR35 ;  /* 0x00000023001b7c82 */ /* 0x000fe20008000000 */
[----:B------:R-:W-:Y:S02]  /*4610*/  UMOV UR28, UR44 ;  /* 0x0000002c001c7c82 */ /* 0x000fe40008000000 */
        /* <DEDUP_REMOVED lines=12> */
.L_x_165:
[----:B------:R-:W2:Y:S01]  /*46e0*/  LDC.64 R12, c[0x0][0xb18] ;  /* 0x0002c600ff0c7b82 */ /* 0x000ea20000000a00 */
[----:B------:R-:W-:Y:S01]  /*46f0*/  @!P4 R2UR UR8, R2 ;  /* 0x000000000208c2ca */ /* 0x000fe200000e0000 */
[----:B------:R-:W-:Y:S01]  /*4700*/  VOTEU.ALL UP1, P4 ;  /* 0x0000000000ff7886 */ /* 0x000fe20002020000 */
[----:B------:R-:W-:Y:S01]  /*4710*/  @!P4 R2UR UR9, R8 ;  /* 0x000000000809c2ca */ /* 0x000fe200000e0000 */
[----:B-1----:R-:W-:Y:S01]  /*4720*/  @!P4 IMAD.MOV.U32 R0, RZ, RZ, 0x2000 ;  /* 0x00002000ff00c424 */ /* 0x002fe200078e00ff */
[----:B------:R-:W-:Y:S03]  /*4730*/  UMOV UR10, 0x0 ;  /* 0x00000000000a7882 */ /* 0x000fe60000000000 */
[----:B------:R-:W1:Y:S01]  /*4740*/  @!P1 LDC R2, c[0x0][0xb0c] ;  /* 0x0002c300ff029b82 */ /* 0x000e620000000800 */
[----:B------:R-:W-:Y:S01]  /*4750*/  @!UP1 UIADD3 UR18, UPT, UPT, UR34, 0x80, URZ ;  /* 0x0000008022129890 */ /* 0x000fe2000fffe0ff */
[----:B------:R-:W-:Y:S01]  /*4760*/  @P3 SHF.R.U32.HI R26, RZ, 0x10, R21 ;  /* 0x00000010ff1a3819 */ /* 0x000fe20000011615 */
[----:B------:R-:W-:Y:S01]  /*4770*/  @!UP1 UIADD3 UR16, UPT, UPT, UR7, 0x4400, URZ ;  /* 0x0000440007109890 */ /* 0x000fe2000fffe0ff */
[----:B------:R-:W-:Y:S01]  /*4780*/  VIADD R28, R28, 0x1 ;  /* 0x000000011c1c7836 */ /* 0x000fe20000000000 */
[----:B------:R-:W-:Y:S01]  /*4790*/  VOTEU.ALL UP1, P4 ;  /* 0x0000000000ff7886 */ /* 0x000fe20002020000 */
[----:B------:R-:W-:Y:S01]  /*47a0*/  UMOV UR11, 0x10000000 ;  /* 0x10000000000b7882 */ /* 0x000fe20000000000 */
[----:B------:R-:W-:Y:S01]  /*47b0*/  UMOV UR19, UR35 ;  /* 0x0000002300137c82 */ /* 0x000fe20008000000 */
[----:B------:R-:W-:Y:S01]  /*47c0*/  IMAD.U32 R9, RZ, RZ, UR8 ;  /* 0x00000008ff097e24 */ /* 0x000fe2000f8e00ff */
[----:B------:R-:W-:Y:S01]  /*47d0*/  UMOV UR20, UR44 ;  /* 0x0000002c00147c82 */ /* 0x000fe20008000000 */
[----:B------:R-:W-:Y:S01]  /*47e0*/  IMAD.U32 R8, RZ, RZ, UR9 ;  /* 0x00000009ff087e24 */ /* 0x000fe2000f8e00ff */
[----:B------:R-:W-:Y:S02]  /*47f0*/  UPRMT UR8, UR37, 0x654, UR17 ;  /* 0x0000065425087896 */ /* 0x000fe40008000011 */
[----:B------:R-:W-:Y:S02]  /*4800*/  @!P4 R2UR UR15, R9 ;  /* 0x00000000090fc2ca */ /* 0x000fe400000e0000 */
[----:B------:R-:W-:Y:S02]  /*4810*/  @!P4 R2UR UR14, R8 ;  /* 0x00000000080ec2ca */ /* 0x000fe400000e0000 */
[----:B------:R-:W3:Y:S11]  /*4820*/  LDC.64 R8, c[0x0][0xb10] ;  /* 0x0002c400ff087b82 */ /* 0x000ef60000000a00 */
[----:B------:R1:W-:Y:S01]  /*4830*/  @!UP1 UTMALDG.3D [UR16], [UR14], desc[UR10] ;  /* 0x00000a100e0095b4 */ /* 0x0003e20008011000 */
[----:B------:R5:W-:Y:S01]  /*4840*/  @!P4 SYNCS.ARRIVE.TRANS64.RED.A0TR RZ, [UR7+0x50], R0 ;  /* 0x00005000ffffc9a7 */ /* 0x000be20008300407 */
[C---:B---3--:R-:W-:Y:S01]  /*4850*/  @!P1 IMAD.HI.U32 R8, R11.reuse, R8, RZ ;  /* 0x000000080b089227 */ /* 0x048fe200078e00ff */
[----:B--2---:R-:W-:Y:S02]  /*4860*/  @!P1 ISETP.NE.AND P0, PT, R12, 0x1, PT ;  /* 0x000000010c00980c */ /* 0x004fe40003f05270 */
[----:B-1----:R-:W-:Y:S01]  /*4870*/  @!P1 ISETP.NE.AND P2, PT, R2, 0x1, PT ;  /* 0x000000010200980c */ /* 0x002fe20003f45270 */
[----:B------:R-:W-:Y:S01]  /*4880*/  SYNCS.ARRIVE.TRANS64.RED.A1T0 RZ, [UR8], RZ ;  /* 0x000000ffffff79a7 */ /* 0x000fe20008100408 */
[C---:B------:R-:W-:Y:S01]  /*4890*/  @!P1 IMAD.HI.U32 R13, R10.reuse, R13, RZ ;  /* 0x0000000d0a0d9227 */ /* 0x040fe200078e00ff */
[----:B------:R-:W-:Y:S04]  /*48a0*/  @!P1 SHF.R.U32.HI R8, RZ, R9, R8 ;  /* 0x00000009ff089219 */ /* 0x000fe80000011608 */
[----:B------:R-:W-:Y:S01]  /*48b0*/  @!P1 SEL R8, R11, R8, !P2 ;  /* 0x000000080b089207 */ /* 0x000fe20005000000 */
[----:B------:R-:W1:Y:S01]  /*48c0*/  SYNCS.PHASECHK.TRANS64.TRYWAIT P5, [UR7+0x78], R14 ;  /* 0x0000780eff0075a7 */ /* 0x000e6200080a1107 */
[----:B-----5:R-:W2:Y:S02]  /*48d0*/  @!P1 LDC R0, c[0x0][0xb20] ;  /* 0x0002c800ff009b82 */ /* 0x020ea40000000800 */
[----:B--2---:R-:W-:Y:S04]  /*48e0*/  @!P1 SHF.R.U32.HI R0, RZ, R0, R13 ;  /* 0x00000000ff009219 */ /* 0x004fe8000001160d */
[----:B------:R-:W-:Y:S05]  /*48f0*/  @!P1 SEL R9, R10, R0, !P0 ;  /* 0x000000000a099207 */ /* 0x000fea0004000000 */
[----:B------:R-:W-:Y:S02]  /*4900*/  @!P1 IMAD.IADD R0, R9, 0x1, -R8 ;  /* 0x0000000109009824 */ /* 0x000fe400078e0a08 */
[----:B------:R-:W-:Y:S02]  /*4910*/  @!P1 IMAD.IADD R8, R8, 0x1, -R9 ;  /* 0x0000000108089824 */ /* 0x000fe400078e0a09 */
[----:B------:R-:W-:Y:S02]  /*4920*/  @!P1 IMAD R11, R0, R2, R11 ;  /* 0x00000002000b9224 */ /* 0x000fe400078e020b */
[----:B------:R-:W-:Y:S01]  /*4930*/  @!P1 IMAD R10, R8, R12, R10 ;  /* 0x0000000c080a9224 */ /* 0x000fe200078e020a */
[----:B-1----:R-:W-:Y:S06]  /*4940*/  @!P5 BRA `(.L_x_77) ;  /* 0x0000004c00dcd947 */ /* 0x002fec0003800000 */
.L_x_167:
[----:B------:R-:W-:Y:S01]  /*4950*/  @!P4 IADD3 R2, P0, PT, R30, 0x580, RZ ;  /* 0x000005801e02c810 */ /* 0x000fe20007f1e0ff */
[----:B------:R-:W-:Y:S01]  /*4960*/  VOTEU.ALL UP1, P4 ;  /* 0x0000000000ff7886 */ /* 0x000fe20002020000 */
[----:B------:R-:W-:Y:S01]  /*4970*/  UMOV UR18, 0x0 ;  /* 0x0000000000127882 */ /* 0x000fe20000000000 */
[----:B------:R-:W-:Y:S01]  /*4980*/  UMOV UR19, 0x10000000 ;  /* 0x1000000000137882 */ /* 0x000fe20000000000 */
[----:B------:R-:W-:Y:S01]  /*4990*/  @!P4 R2UR UR9, R2 ;  /* 0x000000000209c2ca */ /* 0x000fe200000e0000 */
[----:B-1----:R-:W-:Y:S01]  /*49a0*/  @!P4 IMAD.X R0, RZ, RZ, R31, P0 ;  /* 0x000000ffff00c224 */ /* 0x002fe200000e061f */
[----:B------:R-:W-:Y:S01]  /*49b0*/  @!UP1 UIADD3 UR10, UPT, UPT, UR34, 0xc0, URZ ;  /* 0x000000c0220a9890 */ /* 0x000fe2000fffe0ff */
[----:B------:R-:W-:Y:S01]  /*49c0*/  ISETP.NE.AND P0, PT, R28, 0x2, PT ;  /* 0x000000021c00780c */ /* 0x000fe20003f05270 */
[----:B------:R-:W-:Y:S01]  /*49d0*/  UMOV UR11, UR35 ;  /* 0x00000023000b7c82 */ /* 0x000fe20008000000 */
[----:B------:R-:W-:Y:S01]  /*49e0*/  UMOV UR12, UR44 ;  /* 0x0000002c000c7c82 */ /* 0x000fe20008000000 */
[----:B------:R-:W-:Y:S01]  /*49f0*/  @!P4 R2UR UR8, R0 ;  /* 0x000000000008c2ca */ /* 0x000fe200000e0000 */
[----:B------:R-:W-:Y:S01]  /*4a00*/  IMAD.IADD R14, R10, 0x1, R86 ;  /* 0x000000010a0e7824 */ /* 0x000fe200078e0256 */
[----:B------:R-:W-:Y:S01]  /*4a10*/  @P3 R2UR UR44, R26 ;  /* 0x000000001a2c32ca */ /* 0x000fe200000e0000 */
[----:B------:R-:W-:Y:S01]  /*4a20*/  IMAD.IADD R15, R11, 0x1, R87 ;  /* 0x000000010b0f7824 */ /* 0x000fe200078e0257 */
[----:B------:R-:W-:Y:S02]  /*4a30*/  SEL R0, RZ, 0x1, P0 ;  /* 0x00000001ff007807 */ /* 0x000fe40000000000 */
[----:B------:R-:W-:Y:S01]  /*4a40*/  LOP3.LUT R29, R29, 0x1, RZ, 0x3c, !PT ;  /* 0x000000011d1d7812 */ /* 0x000fe200078e3cff */
[----:B------:R-:W-:Y:S01]  /*4a50*/  IMAD.U32 R8, RZ, RZ, UR9 ;  /* 0x00000009ff087e24 */ /* 0x000fe2000f8e00ff */
[----:B------:R-:W-:Y:S01]  /*4a60*/  @!UP1 UIADD3 UR9, UPT, UPT, UR7, 0x58, URZ ;  /* 0x0000005807099890 */ /* 0x000fe2000fffe0ff */
[----:B------:R-:W-:Y:S02]  /*4a70*/  LOP3.LUT R27, R27, R0, RZ, 0x3c, !PT ;  /* 0x000000001b1b7212 */ /* 0x000fe400078e3cff */
[----:B------:R-:W-:Y:S02]  /*4a80*/  SEL R28, R28, RZ, P0 ;  /* 0x000000ff1c1c7207 */ /* 0x000fe40000000000 */
[----:B------:R-:W-:Y:S01]  /*4a90*/  IMAD.U32 R9, RZ, RZ, UR8 ;  /* 0x00000008ff097e24 */ /* 0x000fe2000f8e00ff */
[----:B------:R-:W-:Y:S01]  /*4aa0*/  @!P4 R2UR UR14, R8 ;  /* 0x00000000080ec2ca */ /* 0x000fe200000e0000 */
[----:B------:R-:W-:Y:S01]  /*4ab0*/  @!UP1 UIADD3 UR8, UPT, UPT, UR7, 0x6400, URZ ;  /* 0x0000640007089890 */ /* 0x000fe2000fffe0ff */
[----:B------:R-:W-:Y:S02]  /*4ac0*/  VOTEU.ALL UP1, P4 ;  /* 0x0000000000ff7886 */ /* 0x000fe40002020000 */
[----:B------:R-:W-:Y:S11]  /*4ad0*/  @!P4 R2UR UR15, R9 ;  /* 0x00000000090fc2ca */ /* 0x000ff600000e0000 */
[----:B------:R-:W-:Y:S02]  /*4ae0*/  @!UPT UIADD3 URZ, UPT, UPT, URZ, URZ, URZ ;  /* 0x000000fffffff290 */ /* 0x000fe4000fffe0ff */
[----:B------:R2:W-:Y:S01]  /*4af0*/  @!UP1 UTMALDG.3D [UR8], [UR14], desc[UR18] ;  /* 0x000012080e0095b4 */ /* 0x0005e20008011000 */
[----:B------:R2:W-:Y:S01]  /*4b00*/  @!P4 SYNCS.ARRIVE.TRANS64.RED.A0TR RZ, [UR7+0x58], R25 ;  /* 0x00005819ffffc9a7 */ /* 0x0005e20008300407 */
[----:B------:R-:W-:Y:S01]  /*4b10*/  UPLOP3.LUT UP1, UPT, UPT, UPT, UPT, 0x80, 0x8 ;  /* 0x000000000008789c */ /* 0x000fe20003f2f070 */
[----:B------:R-:W-:Y:S01]  /*4b20*/  SYNCS.ARRIVE.TRANS64.RED.A1T0 RZ, [UR13], RZ ;  /* 0x000000ffffff79a7 */ /* 0x000fe2000810040d */
[----:B------:R-:W-:Y:S09]  /*4b30*/  @P3 BRA `(.L_x_78) ;  /* 0xfffffff0009c3947 */ /* 0x000ff2000383ffff */
[----:B------:R-:W-:-:S04]  /*4b40*/  SHF.L.U32 R2, R29, 0x1f, RZ ;  /* 0x0000001f1d027819 */ /* 0x000fc800000006ff */
[----:B------:R-:W1:Y:S02]  /*4b50*/  SYNCS.PHASECHK.TRANS64.TRYWAIT P0, [UR7+0x60], R2 ;  /* 0x00006002ff0075a7 */ /* 0x000e640008001107 */
[----:B-1----:R-:W-:Y:S05]  /*4b60*/  @!P0 BRA `(.L_x_79) ;  /* 0x0000004c006c8947 */ /* 0x002fea0003800000 */
.L_x_169:
[----:B------:R-:W3:Y:S02]  /*4b70*/  SYNCS.PHASECHK.TRANS64.TRYWAIT P0, [UR7+0x68], R2 ;  /* 0x00006802ff0075a7 */ /* 0x000ee40008001107 */
[----:B---3--:R-:W-:Y:S05]  /*4b80*/  @!P0 BRA `(.L_x_80) ;  /* 0x0000004c007c8947 */ /* 0x008fea0003800000 */
.L_x_171:
[----:B------:R-:W3:Y:S02]  /*4b90*/  SYNCS.PHASECHK.TRANS64.TRYWAIT P0, [UR7+0x70], R2 ;  /* 0x00007002ff0075a7 */ /* 0x000ee40008001107 */
[----:B---3--:R-:W-:Y:S05]  /*4ba0*/  @!P0 BRA `(.L_x_81) ;  /* 0x0000004c008c8947 */ /* 0x008fea0003800000 */
.L_x_173:
[----:B-1----:R-:W-:-:S07]  /*4bb0*/  MOV R0, UR7 ;  /* 0x0000000700007c02 */ /* 0x002fce0008000f00 */
.L_x_82:
[----:B-1----:R-:W-:-:S04]  /*4bc0*/  SHF.L.U32 R2, R29, 0x1f, RZ ;  /* 0x0000001f1d027819 */ /* 0x002fc800000006ff */
[----:B------:R1:W3:Y:S03]  /*4bd0*/  SYNCS.PHASECHK.TRANS64.TRYWAIT P0, [R0+URZ+0x78], R2 ;  /* 0x00007802000075a7 */ /* 0x0002e600080011ff */
[----:B---3--:R-:W-:Y:S05]  /*4be0*/  @!P0 NANOSLEEP.SYNCS 0x989680 ;  /* 0x009896800000895d */ /* 0x008fea0003900000 */
[----:B------:R-:W3:Y:S02]  /*4bf0*/  @!P0 SYNCS.PHASECHK.TRANS64 P0, [R0+URZ+0x78], R2 ;  /* 0x00007802000085a7 */ /* 0x000ee400080010ff */
[----:B--23--:R-:W-:Y:S05]  /*4c00*/  @P0 EXIT ;  /* 0x000000000000094d */ /* 0x00cfea0003800000 */
[----:B------:R-:W-:Y:S05]  /*4c10*/  BRA `(.L_x_82) ;  /* 0xfffffffc00e87947 */ /* 0x000fea000383ffff */
.L_x_67:
[----:B------:R-:W-:-:S06]  /*4c20*/  UISETP.GE.AND UP1, UPT, UR8, 0x4, UPT ;  /* 0x000000040800788c */ /* 0x000fcc000bf26270 */
[----:B------:R-:W-:-:S13]  /*4c30*/  PLOP3.LUT P0, PT, PT, PT, UP1, 0x80, 0x8 ;  /* 0x000000000008781c */ /* 0x000fda0003f0f018 */
[----:B------:R-:W-:Y:S05]  /*4c40*/  @!P0 EXIT ;  /* 0x000000000000894d */ /* 0x000fea0003800000 */
[----:B------:R-:W-:Y:S01]  /*4c50*/  BAR.SYNC.DEFER_BLOCKING 0x6, 0xa0 ;  /* 0x0182800000007b1d */ /* 0x000fe20000010000 */
[C---:B------:R-:W-:Y:S01]  /*4c60*/  IMAD.SHL.U32 R4, R101.reuse, 0x40, RZ ;  /* 0x0000004065047824 */ /* 0x040fe200078e00ff */
[C---:B------:R-:W-:Y:S01]  /*4c70*/  R2P PR, R101.reuse, 0x6 ;  /* 0x0000000665007804 */ /* 0x040fe20000000000 */
[C---:B------:R-:W-:Y:S01]  /*4c80*/  IMAD.SHL.U32 R92, R101.reuse, 0x8, RZ ;  /* 0x00000008655c7824 */ /* 0x040fe200078e00ff */
[----:B------:R-:W-:Y:S01]  /*4c90*/  CS2R R96, SRZ ;  /* 0x0000000000607805 */ /* 0x000fe2000001ff00 */
[C---:B------:R-:W-:Y:S01]  /*4ca0*/  IMAD.U32 R46, R101.reuse, 0x10000, RZ ;  /* 0x00010000652e7824 */ /* 0x040fe200078e00ff */
[----:B------:R-:W-:Y:S02]  /*4cb0*/  UMOV UR36, 0x400 ;  /* 0x0000040000247882 */ /* 0x000fe40000000000 */
[----:B------:R-:W1:Y:S01]  /*4cc0*/  LDC R91, c[0x0][0x370] ;  /* 0x0000dc00ff5b7b82 */ /* 0x000e620000000800 */
[----:B------:R-:W-:Y:S01]  /*4cd0*/  ULEA UR36, UR37, UR36, 0x18 ;  /* 0x0000002425247291 */ /* 0x000fe2000f8ec0ff */
[C---:B------:R-:W-:Y:S01]  /*4ce0*/  LOP3.LUT R3, R4.reuse, 0x1c0, RZ, 0xc0, !PT ;  /* 0x000001c004037812 */ /* 0x040fe200078ec0ff */
[----:B------:R-:W-:Y:S01]  /*4cf0*/  IMAD.SHL.U32 R2, R101, 0x20, RZ ;  /* 0x0000002065027824 */ /* 0x000fe200078e00ff */
[----:B------:R-:W-:Y:S01]  /*4d00*/  LOP3.LUT R4, R4, 0x200, RZ, 0xc0, !PT ;  /* 0x0000020004047812 */ /* 0x000fe200078ec0ff */
[----:B------:R-:W-:Y:S01]  /*4d10*/  IMAD.MOV.U32 R99, RZ, RZ, 0x20 ;  /* 0x00000020ff637424 */ /* 0x000fe200078e00ff */
[----:B------:R-:W-:Y:S01]  /*4d20*/  LOP3.LUT R92, R3, 0x38, R92, 0xf8, !PT ;  /* 0x00000038035c7812 */ /* 0x000fe200078ef85c */
[----:B------:R-:W-:Y:S01]  /*4d30*/  UIADD3 UR4, UPT, UPT, UR36, 0x400, URZ ;  /* 0x0000040024047890 */ /* 0x000fe2000fffe0ff */
[----:B------:R-:W2:Y:S01]  /*4d40*/  LDC R42, c[0x0][0xb0c] ;  /* 0x0002c300ff2a7b82 */ /* 0x000ea20000000800 */
[----:B------:R-:W-:Y:S01]  /*4d50*/  SHF.R.U32.HI R3, RZ, 0x1, R101 ;  /* 0x00000001ff037819 */ /* 0x000fe20000011665 */
[----:B------:R-:W-:Y:S01]  /*4d60*/  IMAD.MOV.U32 R98, RZ, RZ, 0x1 ;  /* 0x00000001ff627424 */ /* 0x000fe200078e00ff */
[----:B------:R-:W-:Y:S01]  /*4d70*/  LOP3.LUT R46, R46, 0x600000, RZ, 0xc0, !PT ;  /* 0x006000002e2e7812 */ /* 0x000fe200078ec0ff */
[----:B------:R-:W-:Y:S01]  /*4d80*/  IMAD.MOV.U32 R45, RZ, RZ, RZ ;  /* 0x000000ffff2d7224 */ /* 0x000fe200078e00ff */
[----:B------:R-:W-:Y:S01]  /*4d90*/  LOP3.LUT R2, R4, 0xc00, R2, 0xf8, !PT ;  /* 0x00000c0004027812 */ /* 0x000fe200078ef802 */
[----:B------:R-:W-:Y:S01]  /*4da0*/  IMAD.MOV.U32 R104, RZ, RZ, RZ ;  /* 0x000000ffff687224 */ /* 0x000fe200078e00ff */
[----:B------:R-:W-:Y:S01]  /*4db0*/  LOP3.LUT R92, R92, 0x8, R3, 0x78, !PT ;  /* 0x000000085c5c7812 */ /* 0x000fe200078e7803 */
[----:B------:R-:W4:Y:S01]  /*4dc0*/  LDC R89, c[0x0][0xb20] ;  /* 0x0002c800ff597b82 */ /* 0x000f220000000800 */
[----:B------:R-:W3:Y:S01]  /*4dd0*/  LDS R0, [UR36+0x140] ;  /* 0x00014024ff007984 */ /* 0x000ee20008000800 */
[----:B------:R-:W-:Y:S01]  /*4de0*/  SEL R100, R99, 0xffffffe0, !P2 ;  /* 0xffffffe063647807 */ /* 0x000fe20005000000 */
[----:B------:R-:W-:Y:S01]  /*4df0*/  IMAD.U32 R94, RZ, RZ, UR4 ;  /* 0x00000004ff5e7e24 */ /* 0x000fe2000f8e00ff */
[----:B------:R-:W-:Y:S01]  /*4e00*/  LOP3.LUT R92, R2, R92, RZ, 0xfc, !PT ;  /* 0x0000005c025c7212 */ /* 0x000fe200078efcff */
[----:B------:R-:W1:Y:S01]  /*4e10*/  LDCU.64 UR52, c[0x0][0x348] ;  /* 0x00006900ff3477ac */ /* 0x000e620008000a00 */
[----:B------:R-:W-:-:S02]  /*4e20*/  LOP3.LUT R101, R101, 0x60, RZ, 0xc0, !PT ;  /* 0x0000006065657812 */ /* 0x000fc400078ec0ff */
[----:B------:R-:W1:Y:S01]  /*4e30*/  LDC R41, c[0x0][0xb30] ;  /* 0x0002cc00ff297b82 */ /* 0x000e620000000800 */
[----:B------:R-:W-:Y:S01]  /*4e40*/  SEL R99, R99, 0xffffffe0, !P1 ;  /* 0xffffffe063637807 */ /* 0x000fe20004800000 */
[----:B------:R-:W1:Y:S01]  /*4e50*/  LDCU.64 UR38, c[0x0][0x888] ;  /* 0x00011100ff2677ac */ /* 0x000e620008000a00 */
[----:B------:R-:W1:Y:S05]  /*4e60*/  LDCU.64 UR46, c[0x0][0x890] ;  /* 0x00011200ff2e77ac */ /* 0x000e6a0008000a00 */
[----:B------:R-:W1:Y:S01]  /*4e70*/  LDC.64 R84, c[0x0][0xb10] ;  /* 0x0002c400ff547b82 */ /* 0x000e620000000a00 */
[----:B------:R-:W-:Y:S01]  /*4e80*/  UMOV UR45, URZ ;  /* 0x000000ff002d7c82 */ /* 0x000fe20008000000 */
[----:B------:R-:W-:-:S06]  /*4e90*/  UMOV UR51, URZ ;  /* 0x000000ff00337c82 */ /* 0x000fcc0008000000 */
[----:B------:R-:W1:Y:S08]  /*4ea0*/  LDC.64 R38, c[0x0][0xb18] ;  /* 0x0002c600ff267b82 */ /* 0x000e700000000a00 */
[----:B------:R-:W1:Y:S08]  /*4eb0*/  LDC.64 R36, c[0x0][0xb28] ;  /* 0x0002ca00ff247b82 */ /* 0x000e700000000a00 */
[----:B------:R-:W1:Y:S01]  /*4ec0*/  LDC.64 R82, c[0x0][0x8b0] ;  /* 0x00022c00ff527b82 */ /* 0x000e620000000a00 */
[----:B---3--:R-:W-:-:S07]  /*4ed0*/  IMAD.IADD R46, R0, 0x1, R46 ;  /* 0x00000001002e7824 */ /* 0x008fce00078e022e */
[----:B------:R-:W3:Y:S08]  /*4ee0*/  LDC.64 R80, c[0x0][0x8a8] ;  /* 0x00022a00ff507b82 */ /* 0x000ef00000000a00 */
[----:B--2-4-:R-:W1:Y:S02]  /*4ef0*/  LDC R90, c[0x0][0x374] ;  /* 0x0000dd00ff5a7b82 */ /* 0x014e640000000800 */
.L_x_126:
[----:B------:R-:W-:Y:S02]  /*4f00*/  LEA R0, R104, UR36, 0x3 ;  /* 0x0000002468007c11 */ /* 0x000fe4000f8e18ff */
[----:B------:R-:W-:Y:S02]  /*4f10*/  SHF.L.U32 R2, R96, 0x1f, RZ ;  /* 0x0000001f60027819 */ /* 0x000fe400000006ff */
[----:B-1----:R-:W-:Y:S02]  /*4f20*/  LEA R16, R104, UR36, 0x4 ;  /* 0x0000002468107c11 */ /* 0x002fe4000f8e20ff */
[----:B------:R-:W2:Y:S02]  /*4f30*/  SYNCS.PHASECHK.TRANS64.TRYWAIT P0, [R0+URZ+0x90], R2 ;  /* 0x00009002000075a7 */ /* 0x000ea400080011ff */
[----:B--2---:R-:W-:Y:S05]  /*4f40*/  @!P0 BRA `(.L_x_83) ;  /* 0x0000004800bc8947 */ /* 0x004fea0003800000 */
.L_x_174:
[----:B------:R-:W4:Y:S01]  /*4f50*/  LDC.64 R10, c[0x0][0xb10] ;  /* 0x0002c400ff0a7b82 */ /* 0x000f220000000a00 */
[----:B------:R-:W3:Y:S01]  /*4f60*/  LDS.128 R16, [R16+0x120] ;  /* 0x0001200010107984 */ /* 0x000ee20000000c00 */
[----:B-1----:R-:W-:Y:S01]  /*4f70*/  ISETP.NE.AND P1, PT, R41, 0x1, PT ;  /* 0x000000012900780c */ /* 0x002fe20003f25270 */
[----:B--2---:R-:W-:Y:S01]  /*4f80*/  VIADD R0, R0, 0xa0 ;  /* 0x000000a000007836 */ /* 0x004fe20000000000 */
[----:B------:R-:W-:Y:S04]  /*4f90*/  ISETP.GE.AND P0, PT, R40, 0x1, PT ;  /* 0x000000012800780c */ /* 0x000fe80003f06270 */
[----:B------:R-:W1:Y:S01]  /*4fa0*/  LDC.64 R8, c[0x0][0xb18] ;  /* 0x0002c600ff087b82 */ /* 0x000e620000000a00 */
[----:B------:R-:W-:Y:S01]  /*4fb0*/  PRMT R0, RZ, 0x654, R0 ;  /* 0x00000654ff007816 */ /* 0x000fe20000000000 */
[----:B------:R-:W-:Y:S01]  /*4fc0*/  @!PT LDS RZ, [RZ] ;  /* 0x00000000fffff984 */ /* 0x000fe20000000800 */
[----:B------:R-:W-:Y:S01]  /*4fd0*/  @!PT LDS RZ, [RZ] ;  /* 0x00000000fffff984 */ /* 0x000fe20000000800 */
[----:B------:R-:W-:Y:S01]  /*4fe0*/  @!PT LDS RZ, [RZ] ;  /* 0x00000000fffff984 */ /* 0x000fe20000000800 */
[----:B------:R-:W-:Y:S01]  /*4ff0*/  @!PT LDS RZ, [RZ] ;  /* 0x00000000fffff984 */ /* 0x000fe20000000800 */
[----:B------:R2:W-:Y:S06]  /*5000*/  MEMBAR.ALL.CTA ;  /* 0x0000000000007992 */ /* 0x0005ec0000008000 */
[----:B--2---:R-:W2:Y:S01]  /*5010*/  FENCE.VIEW.ASYNC.S ;  /* 0x00000000000073c6 */ /* 0x004ea20000000000 */
[----:B------:R-:W1:Y:S08]  /*5020*/  @!P1 LDC R12, c[0x0][0xb20] ;  /* 0x0002c800ff0c9b82 */ /* 0x000e700000000800 */
[----:B------:R-:W1:Y:S01]  /*5030*/  @!P1 LDC R7, c[0x0][0xb0c] ;  /* 0x0002c300ff079b82 */ /* 0x000e620000000800 */
[----:B--2---:R2:W-:Y:S01]  /*5040*/  SYNCS.ARRIVE.TRANS64.RED.A1T0 RZ, [R0+URZ], RZ ;  /* 0x000000ff00ff79a7 */ /* 0x0045e200081004ff */
[----:B---3--:R-:W-:Y:S04]  /*5050*/  LOP3.LUT P4, RZ, R18, 0x1, RZ, 0xc0, !PT ;  /* 0x0000000112ff7812 */ /* 0x008fe8000788c0ff */
[----:B------:R-:W-:Y:S09]  /*5060*/  P2R R102, PR, RZ, 0x10 ;  /* 0x00000010ff667803 */ /* 0x000ff20000000000 */
[----:B------:R-:W-:Y:S02]  /*5070*/  @P4 MOV R44, R16 ;  /* 0x00000010002c4202 */ /* 0x000fe40000000f00 */
[----:B------:R-:W-:Y:S01]  /*5080*/  @P4 LOP3.LUT R43, R17, 0xffff, RZ, 0xc0, !PT ;  /* 0x0000ffff112b4812 */ /* 0x000fe200078ec0ff */
[----:B--2-4-:R-:W-:Y:S06]  /*5090*/  @!P0 BRA `(.L_x_84) ;  /* 0x0000000000a48947 */ /* 0x014fec0003800000 */
[----:B------:R-:W-:Y:S01]  /*50a0*/  IMAD.HI.U32 R0, R90, R39, RZ ;  /* 0x000000275a007227 */ /* 0x000fe200078e00ff */
[----:B------:R-:W-:Y:S02]  /*50b0*/  ISETP.NE.AND P0, PT, R38, 0x1, PT ;  /* 0x000000012600780c */ /* 0x000fe40003f05270 */
[----:B------:R-:W-:Y:S01]  /*50c0*/  ISETP.NE.AND P2, PT, R40, 0x1, PT ;  /* 0x000000012800780c */ /* 0x000fe20003f45270 */
[----:B------:R-:W-:Y:S01]  /*50d0*/  IMAD.HI.U32 R4, R91, R84, RZ ;  /* 0x000000545b047227 */ /* 0x000fe200078e00ff */
[----:B------:R-:W-:Y:S02]  /*50e0*/  SHF.R.U32.HI R0, RZ, R89, R0 ;  /* 0x00000059ff007219 */ /* 0x000fe40000011600 */
[----:B------:R-:W-:Y:S01]  /*50f0*/  ISETP.NE.AND P3, PT, R42, 0x1, PT ;  /* 0x000000012a00780c */ /* 0x000fe20003f65270 */
[----:B------:R-:W-:Y:S01]  /*5100*/  IMAD.HI.U32 R6, R43, R39, RZ ;  /* 0x000000272b067227 */ /* 0x000fe200078e00ff */
[-C--:B------:R-:W-:Y:S02]  /*5110*/  SHF.R.U32.HI R4, RZ, R85.reuse, R4 ;  /* 0x00000055ff047219 */ /* 0x080fe40000011604 */
[----:B------:R-:W-:Y:S01]  /*5120*/  SEL R0, R90, R0, !P0 ;  /* 0x000000005a007207 */ /* 0x000fe20004000000 */
[----:B------:R-:W-:Y:S01]  /*5130*/  IMAD.HI.U32 R5, R44, R84, RZ ;  /* 0x000000542c057227 */ /* 0x000fe200078e00ff */
[----:B------:R-:W-:Y:S03]  /*5140*/  SEL R4, R91, R4, !P3 ;  /* 0x000000045b047207 */ /* 0x000fe60005800000 */
[-C--:B------:R-:W-:Y:S01]  /*5150*/  IMAD.HI.U32 R3, R0, R36.reuse, RZ ;  /* 0x0000002400037227 */ /* 0x080fe200078e00ff */
[----:B------:R-:W-:Y:S03]  /*5160*/  SHF.R.U32.HI R5, RZ, R85, R5 ;  /* 0x00000055ff057219 */ /* 0x000fe60000011605 */
[----:B------:R-:W-:Y:S01]  /*5170*/  IMAD.HI.U32 R2, R4, R36, RZ ;  /* 0x0000002404027227 */ /* 0x000fe200078e00ff */
[----:B------:R-:W-:Y:S02]  /*5180*/  @P2 SHF.R.U32.HI R0, RZ, R37, R3 ;  /* 0x00000025ff002219 */ /* 0x000fe40000011603 */
[----:B------:R-:W-:Y:S02]  /*5190*/  SHF.R.U32.HI R3, RZ, R89, R6 ;  /* 0x00000059ff037219 */ /* 0x000fe40000011606 */
[----:B------:R-:W-:Y:S01]  /*51a0*/  @P2 SHF.R.U32.HI R4, RZ, R37, R2 ;  /* 0x00000025ff042219 */ /* 0x000fe20000011602 */
[----:B------:R-:W-:Y:S01]  /*51b0*/  IMAD R0, R40, R0, RZ ;  /* 0x0000000028007224 */ /* 0x000fe200078e02ff */
[----:B------:R-:W-:Y:S02]  /*51c0*/  SEL R3, R43, R3, !P0 ;  /* 0x000000032b037207 */ /* 0x000fe40004000000 */
[----:B------:R-:W-:Y:S01]  /*51d0*/  SEL R2, R44, R5, !P3 ;  /* 0x000000052c027207 */ /* 0x000fe20005800000 */
[----:B------:R-:W-:Y:S01]  /*51e0*/  IMAD R5, R40, R4, RZ ;  /* 0x0000000428057224 */ /* 0x000fe200078e02ff */
[C---:B------:R-:W-:Y:S01]  /*51f0*/  ISETP.GE.AND P0, PT, R3.reuse, R0, PT ;  /* 0x000000000300720c */ /* 0x040fe20003f06270 */
[C---:B------:R-:W-:Y:S03]  /*5200*/  IMAD.HI.U32 R0, R3.reuse, R36, RZ ;  /* 0x0000002403007227 */ /* 0x040fe600078e00ff */
[C---:B------:R-:W-:Y:S02]  /*5210*/  ISETP.GE.OR P0, PT, R2.reuse, R5, P0 ;  /* 0x000000050200720c */ /* 0x040fe40000706670 */
[----:B------:R-:W-:Y:S04]  /*5220*/  SHF.R.U32.HI R0, RZ, R37, R0 ;  /* 0x00000025ff007219 */ /* 0x000fe80000011600 */
[C---:B------:R-:W-:Y:S05]  /*5230*/  SEL R6, R3.reuse, R0, !P2 ;  /* 0x0000000003067207 */ /* 0x040fea0005000000 */
        /* <DEDUP_REMOVED lines=14> */
[----:B------:R-:W-:Y:S07]  /*5320*/  IMAD R43, R3, R38, R43 ;  /* 0x00000026032b7224 */ /* 0x000fee00078e022b */
.L_x_84:
[----:B-1----:R-:W-:Y:S01]  /*5330*/  @!P1 ISETP.NE.AND P0, PT, R8, 0x1, PT ;  /* 0x000000010800980c */ /* 0x002fe20003f05270 */
[----:B------:R-:W-:Y:S01]  /*5340*/  @!P1 IMAD.HI.U32 R2, R43, R9, RZ ;  /* 0x000000092b029227 */ /* 0x000fe200078e00ff */
[----:B------:R-:W-:Y:S01]  /*5350*/  R2UR UR42, R15 ;  /* 0x000000000f2a72ca */ /* 0x000fe200000e0000 */
[----:B------:R-:W-:Y:S01]  /*5360*/  BSSY.RECONVERGENT B6, `(.L_x_85) ;  /* 0x0000031000067945 */ /* 0x000fe20003800200 */
[----:B------:R-:W-:Y:S01]  /*5370*/  R2UR UR41, R14 ;  /* 0x000000000e2972ca */ /* 0x000fe200000e0000 */
[----:B------:R-:W-:Y:S01]  /*5380*/  @!P1 IMAD.HI.U32 R0, R44, R10, RZ ;  /* 0x0000000a2c009227 */ /* 0x000fe200078e00ff */
[----:B------:R-:W-:Y:S02]  /*5390*/  @!P1 SHF.R.U32.HI R2, RZ, R12, R2 ;  /* 0x0000000cff029219 */ /* 0x000fe40000011602 */
[----:B------:R-:W-:Y:S01]  /*53a0*/  @!P1 ISETP.NE.AND P2, PT, R7, 0x1, PT ;  /* 0x000000010700980c */ /* 0x000fe20003f45270 */
[----:B------:R-:W-:Y:S01]  /*53b0*/  VIADD R104, R104, 0x1 ;  /* 0x0000000168687836 */ /* 0x000fe20000000000 */
[----:B------:R-:W-:Y:S02]  /*53c0*/  @!P1 SEL R2, R43, R2, !P0 ;  /* 0x000000022b029207 */ /* 0x000fe40004000000 */
[----:B------:R-:W-:Y:S02]  /*53d0*/  @!P1 SHF.R.U32.HI R0, RZ, R11, R0 ;  /* 0x0000000bff009219 */ /* 0x000fe40000011600 */
[----:B------:R-:W-:Y:S01]  /*53e0*/  LOP3.LUT P0, RZ, R94, 0x3f0, RZ, 0xc0, !PT ;  /* 0x000003f05eff7812 */ /* 0x000fe2000780c0ff */
[----:B------:R-:W-:Y:S01]  /*53f0*/  USHF.L.U32 UR42, UR42, 0x6, URZ ;  /* 0x000000062a2a7899 */ /* 0x000fe200080006ff */
[----:B------:R-:W-:Y:S01]  /*5400*/  @!P1 SEL R3, R44, R0, !P2 ;  /* 0x000000002c039207 */ /* 0x000fe20005000000 */
[----:B------:R-:W-:Y:S01]  /*5410*/  USHF.L.U32 UR41, UR41, 0x8, URZ ;  /* 0x0000000829297899 */ /* 0x000fe200080006ff */
[----:B------:R-:W-:Y:S03]  /*5420*/  @P4 SHF.R.U32.HI R95, RZ, 0x10, R17 ;  /* 0x00000010ff5f4819 */ /* 0x000fe60000011611 */
[----:B------:R-:W-:Y:S02]  /*5430*/  @!P1 IMAD.IADD R0, R2, 0x1, -R3 ;  /* 0x0000000102009824 */ /* 0x000fe400078e0a03 */
[----:B------:R-:W-:Y:S02]  /*5440*/  @!P1 IMAD.IADD R2, R3, 0x1, -R2 ;  /* 0x0000000103029824 */ /* 0x000fe400078e0a02 */
[----:B------:R-:W-:Y:S02]  /*5450*/  @!P1 IMAD R44, R0, R7, R44 ;  /* 0x00000007002c9224 */ /* 0x000fe400078e022c */
[----:B------:R-:W-:Y:S01]  /*5460*/  @!P1 IMAD R43, R2, R8, R43 ;  /* 0x00000008022b9224 */ /* 0x000fe200078e022b */
[----:B------:R-:W-:Y:S06]  /*5470*/  @!P0 BRA `(.L_x_86) ;  /* 0x00000000007c8947 */ /* 0x000fec0003800000 */
[----:B------:R-:W1:Y:S01]  /*5480*/  LDCU.64 UR8, c[0x4][0x80] ;  /* 0x01001000ff0877ac */ /* 0x000e620008000a00 */
[----:B------:R-:W-:Y:S01]  /*5490*/  MOV R2, 0x0 ;  /* 0x0000000000027802 */ /* 0x000fe20000000f00 */
[----:B------:R-:W-:Y:S02]  /*54a0*/  HFMA2 R12, -RZ, RZ, 0, 5.9604644775390625e-08 ;  /* 0x00000001ff0c7431 */ /* 0x000fe400000001ff */
[----:B------:R-:W-:Y:S01]  /*54b0*/  IMAD.MOV.U32 R8, RZ, RZ, 0x70 ;  /* 0x00000070ff087424 */ /* 0x000fe200078e00ff */
[----:B------:R2:W3:Y:S01]  /*54c0*/  LDC.64 R14, c[0x4][R2] ;  /* 0x01000000020e7b82 */ /* 0x0004e20000000a00 */
[----:B------:R-:W4:Y:S01]  /*54d0*/  LDCU.64 UR6, c[0x4][0x88] ;  /* 0x01001100ff0677ac */ /* 0x000f220008000a00 */
[----:B------:R-:W-:Y:S01]  /*54e0*/  IMAD.MOV.U32 R13, RZ, RZ, RZ ;  /* 0x000000ffff0d7224 */ /* 0x000fe200078e00ff */
[----:B------:R-:W2:Y:S01]  /*54f0*/  LDCU.64 UR4, c[0x4][0x8] ;  /* 0x01000100ff0477ac */ /* 0x000ea20008000a00 */
[----:B-1----:R-:W-:Y:S01]  /*5500*/  MOV R5, UR9 ;  /* 0x0000000900057c02 */ /* 0x002fe20008000f00 */
[----:B------:R-:W-:Y:S01]  /*5510*/  IMAD.U32 R4, RZ, RZ, UR8 ;  /* 0x00000008ff047e24 */ /* 0x000fe2000f8e00ff */
[----:B----4-:R-:W-:Y:S01]  /*5520*/  MOV R7, UR7 ;  /* 0x0000000700077c02 */ /* 0x010fe20008000f00 */
[----:B------:R-:W-:Y:S01]  /*5530*/  IMAD.U32 R6, RZ, RZ, UR6 ;  /* 0x00000006ff067e24 */ /* 0x000fe2000f8e00ff */
[----:B--2---:R-:W-:Y:S01]  /*5540*/  MOV R11, UR5 ;  /* 0x00000005000b7c02 */ /* 0x004fe20008000f00 */
[----:B------:R-:W-:Y:S02]  /*5550*/  IMAD.U32 R10, RZ, RZ, UR4 ;  /* 0x00000004ff0a7e24 */ /* 0x000fe4000f8e00ff */
[----:B------:R-:W-:Y:S07]  /*5560*/  LEPC R20, `(.L_x_87) ;  /* 0x000000001014794e */ /* 0x000fee0000000000 */
[----:B---3-5:R-:W-:Y:S05]  /*5570*/  CALL.ABS.NOINC R14 ;  /* 0x000000000e007343 */ /* 0x028fea0003c00000 */
.L_x_87:
[----:B------:R-:W1:Y:S01]  /*5580*/  LDCU.64 UR8, c[0x4][0x80] ;  /* 0x01001000ff0877ac */ /* 0x000e620008000a00 */
[----:B------:R-:W2:Y:S01]  /*5590*/  LDC.64 R2, c[0x4][R2] ;  /* 0x0100000002027b82 */ /* 0x000ea20000000a00 */
[----:B------:R-:W-:Y:S02]  /*55a0*/  HFMA2 R12, -RZ, RZ, 0, 5.9604644775390625e-08 ;  /* 0x00000001ff0c7431 */ /* 0x000fe400000001ff */
[----:B------:R-:W-:Y:S02]  /*55b0*/  IMAD.MOV.U32 R8, RZ, RZ, 0x70 ;  /* 0x00000070ff087424 */ /* 0x000fe400078e00ff */
[----:B------:R-:W-:Y:S01]  /*55c0*/  IMAD.MOV.U32 R13, RZ, RZ, RZ ;  /* 0x000000ffff0d7224 */ /* 0x000fe200078e00ff */
[----:B------:R-:W3:Y:S01]  /*55d0*/  LDCU.64 UR6, c[0x4][0x88] ;  /* 0x01001100ff0677ac */ /* 0x000ee20008000a00 */
[----:B------:R-:W4:Y:S01]  /*55e0*/  LDCU.64 UR4, c[0x4][0x8] ;  /* 0x01000100ff0477ac */ /* 0x000f220008000a00 */
[----:B-1----:R-:W-:Y:S02]  /*55f0*/  MOV R4, UR8 ;  /* 0x0000000800047c02 */ /* 0x002fe40008000f00 */
[----:B------:R-:W-:Y:S02]  /*5600*/  MOV R5, UR9 ;  /* 0x0000000900057c02 */ /* 0x000fe40008000f00 */
[----:B---3--:R-:W-:Y:S01]  /*5610*/  MOV R7, UR7 ;  /* 0x0000000700077c02 */ /* 0x008fe20008000f00 */
[----:B------:R-:W-:Y:S01]  /*5620*/  IMAD.U32 R6, RZ, RZ, UR6 ;  /* 0x00000006ff067e24 */ /* 0x000fe2000f8e00ff */
[----:B----4-:R-:W-:Y:S01]  /*5630*/  MOV R11, UR5 ;  /* 0x00000005000b7c02 */ /* 0x010fe20008000f00 */
[----:B------:R-:W-:Y:S02]  /*5640*/  IMAD.U32 R10, RZ, RZ, UR4 ;  /* 0x00000004ff0a7e24 */ /* 0x000fe4000f8e00ff */
[----:B------:R-:W-:Y:S07]  /*5650*/  LEPC R20, `(.L_x_86) ;  /* 0x000000001014794e */ /* 0x000fee0000000000 */
[----:B--2---:R-:W-:Y:S05]  /*5660*/  CALL.ABS.NOINC R2 ;  /* 0x0000000002007343 */ /* 0x004fea0003c00000 */
.L_x_86:
[----:B------:R-:W-:Y:S05]  /*5670*/  BSYNC.RECONVERGENT B6 ;  /* 0x0000000000067941 */ /* 0x000fea0003800200 */
.L_x_85:
[----:B------:R-:W-:Y:S01]  /*5680*/  ISETP.NE.U32.AND P4, PT, R82, RZ, PT ;  /* 0x000000ff5200720c */ /* 0x000fe20003f85070 */
[----:B------:R-:W-:Y:S01]  /*5690*/  UISETP.NE.AND UP2, UPT, UR50, URZ, UPT ;  /* 0x000000ff3200728c */ /* 0x000fe2000bf45270 */
[----:B------:R-:W-:Y:S01]  /*56a0*/  ISETP.NE.U32.AND P2, PT, RZ, UR38, PT ;  /* 0x00000026ff007c0c */ /* 0x000fe2000bf45070 */
[----:B------:R-:W-:Y:S01]  /*56b0*/  UISETP.NE.U32.AND UP1, UPT, UR46, URZ, UPT ;  /* 0x000000ff2e00728c */ /* 0x000fe2000bf25070 */
[----:B------:R-:W-:Y:S01]  /*56c0*/  ISETP.NE.AND.EX P4, PT, R83, RZ, PT, P4 ;  /* 0x000000ff5300720c */ /* 0x000fe20003f85340 */
[----:B------:R-:W-:Y:S01]  /*56d0*/  UPLOP3.LUT UP0, UPT, UPT, UPT, UPT, 0x40, 0x4 ;  /* 0x000000000004789c */ /* 0x000fe20003f0e870 */
[----:B------:R-:W-:Y:S01]  /*56e0*/  ISETP.NE.AND.EX P2, PT, RZ, UR39, PT, P2 ;  /* 0x00000027ff007c0c */ /* 0x000fe2000bf45320 */
[----:B------:R-:W-:Y:S01]  /*56f0*/  UISETP.NE.AND.EX UP1, UPT, UR47, URZ, UPT, UP1 ;  /* 0x000000ff2f00728c */ /* 0x000fe2000bf25310 */
[----:B------:R-:W-:Y:S04]  /*5700*/  PLOP3.LUT P1, PT, PT, PT, UP2, 0x80, 0x8 ;  /* 0x000000000008781c */ /* 0x000fe80003f2f028 */
[----:B------:R-:W-:Y:S06]  /*5710*/  @UP2 UPLOP3.LUT UP0, UPT, UPT, UPT, UP1, 0x80, 0x8 ;  /* 0x000000000008289c */ /* 0x000fec0003f0f010 */
[----:B------:R-:W-:Y:S01]  /*5720*/  PLOP3.LUT P0, PT, PT, PT, UP0, 0x80, 0x8 ;  /* 0x000000000008781c */ /* 0x000fe20003f0f008 */
[----:B------:R-:W-:Y:S01]  /*5730*/  @!UPT UIADD3 URZ, UPT, UPT, URZ, URZ, URZ ;  /* 0x000000fffffff290 */ /* 0x000fe2000fffe0ff */
[----:B------:R-:W-:Y:S11]  /*5740*/  BRA.U !UP1, `(.L_x_88) ;  /* 0x0000000109387547 */ /* 0x000ff6000b800000 */
[----:B------:R-:W-:Y:S01]  /*5750*/  UISETP.NE.U32.AND UP0, UPT, UR38, URZ, UPT ;  /* 0x000000ff2600728c */ /* 0x000fe2000bf05070 */
[----:B------:R-:W-:Y:S02]  /*5760*/  HFMA2 R0, -RZ, RZ, 0, 5.9604644775390625e-08 ;  /* 0x00000001ff007431 */ /* 0x000fe400000001ff */
[----:B------:R-:W-:Y:S01]  /*5770*/  IMAD.MOV.U32 R88, RZ, RZ, 0x1 ;  /* 0x00000001ff587424 */ /* 0x000fe200078e00ff */
[----:B------:R-:W-:Y:S06]  /*5780*/  UISETP.NE.AND.EX UP0, UPT, UR39, URZ, UPT, UP0 ;  /* 0x000000ff2700728c */ /* 0x000fec000bf05300 */
[----:B------:R-:W-:Y:S05]  /*5790*/  PLOP3.LUT P3, PT, PT, PT, UP0, 0x80, 0x8 ;  /* 0x000000000008781c */ /* 0x000fea0003f6f008 */
[----:B------:R-:W1:Y:S01]  /*57a0*/  @UP0 LDCU.64 UR6, c[0x0][0x888] ;  /* 0x00011100ff0607ac */ /* 0x000e620008000a00 */
[----:B------:R-:W-:Y:S07]  /*57b0*/  @UP0 UIMAD UR4, UR44, UR46, URZ ;  /* 0x0000002e2c0402a4 */ /* 0x000fee000f8e02ff */
[----:B------:R-:W-:Y:S01]  /*57c0*/  @!P3 PRMT R88, R0, 0x7610, R88 ;  /* 0x000076100058b816 */ /* 0x000fe20000000058 */
[----:B-1----:R-:W-:Y:S03]  /*57d0*/  @UP0 UIMAD.WIDE UR6, UR4, 0x4, UR6 ;  /* 0x00000004040608a5 */ /* 0x002fe6000f8e0206 */
[----:B------:R-:W1:Y:S03]  /*57e0*/  @!UP0 LDCU UR4, c[0x0][0x880] ;  /* 0x00011000ff0487ac */ /* 0x000e660008000800 */
[----:B------:R-:W-:Y:S01]  /*57f0*/  IMAD.U32 R2, RZ, RZ, UR6 ;  /* 0x00000006ff027e24 */ /* 0x000fe2000f8e00ff */
[----:B------:R-:W-:Y:S05]  /*5800*/  MOV R3, UR7 ;  /* 0x0000000700037c02 */ /* 0x000fea0008000f00 */
[----:B-----5:R2:W5:Y:S02]  /*5810*/  @P3 LDG.E R49, desc[UR48][R2.64] ;  /* 0x0000003002313981 */ /* 0x020564000c1e1900 */
[----:B-12---:R-:W-:Y:S02]  /*5820*/  @!P3 IMAD.U32 R49, RZ, RZ, UR4 ;  /* 0x00000004ff31be24 */ /* 0x006fe4000f8e00ff */
.L_x_88:
[----:B------:R-:W-:Y:S05]  /*5830*/  @!P4 BRA `(.L_x_89) ;  /* 0x000000000020c947 */ /* 0x000fea0003800000 */
[----:B------:R-:W-:Y:S04]  /*5840*/  ISETP.NE.U32.AND P3, PT, R80, RZ, PT ;  /* 0x000000ff5000720c */ /* 0x000fe80003f65070 */
[----:B------:R-:W-:Y:S11]  /*5850*/  ISETP.NE.AND.EX P3, PT, R81, RZ, PT, P3 ;  /* 0x000000ff5100720c */ /* 0x000ff60003f65330 */
[----:B------:R-:W-:Y:S02]  /*5860*/  @!UPT UIADD3 URZ, UPT, UPT, URZ, URZ, URZ ;  /* 0x000000fffffff290 */ /* 0x000fe4000fffe0ff */
[----:B------:R-:W1:Y:S01]  /*5870*/  @P3 LDC.64 R2, c[0x0][0x8a8] ;  /* 0x00022a00ff023b82 */ /* 0x000e620000000a00 */
[----:B------:R-:W-:Y:S04]  /*5880*/  @P3 IMAD R0, R82, UR44, RZ ;  /* 0x0000002c52003c24 */ /* 0x000fe8000f8e02ff */
[----:B-1----:R-:W-:Y:S05]  /*5890*/  @P3 IMAD.WIDE R2, R0, 0x4, R2 ;  /* 0x0000000400023825 */ /* 0x002fea00078e0202 */
[----:B-----5:R1:W5:Y:S02]  /*58a0*/  @P3 LDG.E R47, desc[UR48][R2.64] ;  /* 0x00000030022f3981 */ /* 0x020364000c1e1900 */
[----:B-1----:R-:W2:Y:S02]  /*58b0*/  @!P3 LDC R47, c[0x0][0x8a0] ;  /* 0x00022800ff2fbb82 */ /* 0x002ea40000000800 */
.L_x_89:
[----:B-----5:R-:W-:Y:S01]  /*58c0*/  FSETP.NEU.AND P3, PT, R49, RZ, PT ;  /* 0x000000ff3100720b */ /* 0x020fe20003f6d000 */
[----:B------:R-:W-:Y:S01]  /*58d0*/  IMAD.SHL.U32 R66, R92, 0x2, RZ ;  /* 0x000000025c427824 */ /* 0x000fe200078e00ff */
[----:B------:R-:W-:Y:S01]  /*58e0*/  SEL R4, RZ, 0xffffffff, P2 ;  /* 0xffffffffff047807 */ /* 0x000fe20001000000 */
[----:B------:R-:W-:Y:S01]  /*58f0*/  BSSY B1, `(.L_x_90) ;  /* 0x0000043000017945 */ /* 0x000fe20003800000 */
[----:B------:R-:W-:Y:S01]  /*5900*/  @P1 LOP3.LUT P2, RZ, R88, 0xff, RZ, 0xc0, !PT ;  /* 0x000000ff58ff1812 */ /* 0x000fe2000784c0ff */
[----:B------:R-:W-:Y:S01]  /*5910*/  VIADD R107, R66, UR36 ;  /* 0x00000024426b7c36 */ /* 0x000fe20008000000 */
[----:B------:R-:W-:Y:S01]  /*5920*/  @P1 SEL R0, RZ, 0xffffffff, P3 ;  /* 0xffffffffff001807 */ /* 0x000fe20001800000 */
[----:B------:R-:W-:Y:S01]  /*5930*/  IMAD.MOV.U32 R67, RZ, RZ, 0x1 ;  /* 0x00000001ff437424 */ /* 0x000fe200078e00ff */
[----:B------:R-:W-:Y:S01]  /*5940*/  LOP3.LUT R98, R98, 0x1, RZ, 0x3c, !PT ;  /* 0x0000000162627812 */ /* 0x000fe200078e3cff */
[----:B------:R-:W-:Y:S01]  /*5950*/  IMAD.MOV.U32 R65, RZ, RZ, RZ ;  /* 0x000000ffff417224 */ /* 0x000fe200078e00ff */
[----:B------:R-:W-:Y:S02]  /*5960*/  @P0 SEL R0, R4, R0, !P2 ;  /* 0x0000000004000207 */ /* 0x000fe40005000000 */
[----:B------:R-:W-:Y:S02]  /*5970*/  CS2R R78, SRZ ;  /* 0x00000000004e7805 */ /* 0x000fe4000001ff00 */
[----:B------:R-:W-:Y:S02]  /*5980*/  LEA R64, R45, UR36, 0x3 ;  /* 0x000000242d407c11 */ /* 0x000fe4000f8e18ff */
[----:B------:R-:W-:Y:S02]  /*5990*/  CS2R R76, SRZ ;  /* 0x00000000004c7805 */ /* 0x000fe4000001ff00 */
[----:B------:R-:W-:Y:S02]  /*59a0*/  @P1 LOP3.LUT R0, R0, 0x1, RZ, 0xc0, !PT ;  /* 0x0000000100001812 */ /* 0x000fe400078ec0ff */
[----:B------:R-:W-:Y:S02]  /*59b0*/  CS2R R70, SRZ ;  /* 0x0000000000467805 */ /* 0x000fe4000001ff00 */
[----:B------:R-:W-:Y:S02]  /*59c0*/  SHF.L.U32 R2, R97, 0x1f, RZ ;  /* 0x0000001f61027819 */ /* 0x000fe400000006ff */
[----:B------:R-:W-:Y:S02]  /*59d0*/  CS2R R68, SRZ ;  /* 0x0000000000447805 */ /* 0x000fe4000001ff00 */
[----:B------:R-:W-:Y:S02]  /*59e0*/  ISETP.NE.U32.OR P6, PT, R0, 0x1, !P1 ;  /* 0x000000010000780c */ /* 0x000fe40004fc5470 */
[----:B------:R-:W-:Y:S02]  /*59f0*/  CS2R R62, SRZ ;  /* 0x00000000003e7805 */ /* 0x000fe4000001ff00 */
[----:B------:R-:W-:Y:S02]  /*5a00*/  PLOP3.LUT P2, PT, PT, PT, UP1, 0x80, 0x8 ;  /* 0x000000000008781c */ /* 0x000fe40003f4f018 */
[----:B------:R-:W-:Y:S02]  /*5a10*/  CS2R R60, SRZ ;  /* 0x00000000003c7805 */ /* 0x000fe4000001ff00 */
[----:B------:R-:W-:Y:S02]  /*5a20*/  LEA.HI R48, R45, R45, RZ, 0x1 ;  /* 0x0000002d2d307211 */ /* 0x000fe400078f08ff */
[----:B------:R-:W-:Y:S02]  /*5a30*/  CS2R R58, SRZ ;  /* 0x00000000003a7805 */ /* 0x000fe4000001ff00 */
[----:B------:R-:W-:Y:S02]  /*5a40*/  LOP3.LUT P4, R103, R88, 0xff, RZ, 0xc0, !PT ;  /* 0x000000ff58677812 */ /* 0x000fe4000788c0ff */
[----:B------:R-:W-:Y:S02]  /*5a50*/  CS2R R56, SRZ ;  /* 0x0000000000387805 */ /* 0x000fe4000001ff00 */
[----:B------:R-:W-:Y:S01]  /*5a60*/  SEL R3, RZ, 0xffffffff, P3 ;  /* 0xffffffffff037807 */ /* 0x000fe20001800000 */
[----:B------:R-:W-:Y:S01]  /*5a70*/  VIADD R108, R107, 0x400 ;  /* 0x000004006b6c7836 */ /* 0x000fe20000000000 */
[----:B------:R-:W-:Y:S01]  /*5a80*/  P2R R105, PR, RZ, 0x40 ;  /* 0x00000040ff697803 */ /* 0x000fe20000000000 */
[----:B------:R-:W-:Y:S01]  /*5a90*/  IMAD.IADD R106, R99, 0x1, R107 ;  /* 0x00000001636a7824 */ /* 0x000fe200078e026b */
[----:B------:R-:W-:Y:S02]  /*5aa0*/  @P6 SHF.L.U32 R0, R98, 0x1f, RZ ;  /* 0x0000001f62006819 */ /* 0x000fe400000006ff */
[----:B------:R-:W-:Y:S02]  /*5ab0*/  @P2 SEL R3, R4, R3, !P4 ;  /* 0x0000000304032207 */ /* 0x000fe40006000000 */
[----:B------:R1:W3:Y:S02]  /*5ac0*/  @P6 SYNCS.PHASECHK.TRANS64.TRYWAIT P1, [UR36+0x40], R0 ;  /* 0x00004000ff0065a7 */ /* 0x0002e40008021124 */
[----:B------:R-:W-:Y:S04]  /*5ad0*/  LOP3.LUT R3, R3, 0x1, RZ, 0xc0, !PT ;  /* 0x0000000103037812 */ /* 0x000fe800078ec0ff */
[----:B------:R-:W-:Y:S04]  /*5ae0*/  ISETP.NE.U32.AND P5, PT, R3, 0x1, PT ;  /* 0x000000010300780c */ /* 0x000fe80003fa5070 */
[----:B------:R-:W-:Y:S01]  /*5af0*/  P2R R72, PR, RZ, 0x20 ;  /* 0x00000020ff487803 */ /* 0x000fe20000000000 */
[----:B------:R4:W2:Y:S01]  /*5b00*/  SYNCS.PHASECHK.TRANS64.TRYWAIT P0, [R64+URZ+0xb0], R2 ;  /* 0x0000b002400075a7 */ /* 0x0008a200080011ff */
[C---:B-1----:R-:W-:Y:S01]  /*5b10*/  IMAD.SHL.U32 R0, R48.reuse, 0x80, RZ ;  /* 0x0000008030007824 */ /* 0x042fe200078e00ff */
[----:B------:R-:W-:Y:S04]  /*5b20*/  LOP3.LUT R48, R48, 0xffe, RZ, 0xc0, !PT ;  /* 0x00000ffe30307812 */ /* 0x000fe800078ec0ff */
[----:B------:R-:W-:Y:S01]  /*5b30*/  LOP3.LUT R0, R0, 0xffffff00, RZ, 0xc0, !PT ;  /* 0xffffff0000007812 */ /* 0x000fe200078ec0ff */
[----:B------:R-:W-:Y:S04]  /*5b40*/  IMAD.IADD R48, R45, 0x1, -R48 ;  /* 0x000000012d307824 */ /* 0x000fe800078e0a30 */
[----:B------:R-:W-:Y:S04]  /*5b50*/  IMAD.IADD R0, R46, 0x1, R0 ;  /* 0x000000012e007824 */ /* 0x000fe800078e0200 */
[----:B------:R-:W-:Y:S01]  /*5b60*/  IMAD R48, R48, 0x100000, R0 ;  /* 0x0010000030307824 */ /* 0x000fe200078e0200 */
[----:B---3--:R-:W-:Y:S01]  /*5b70*/  @P6 SEL R67, RZ, 0x1, !P1 ;  /* 0x00000001ff436807 */ /* 0x008fe20004800000 */
[----:B----4-:R-:W-:Y:S06]  /*5b80*/  @!P6 BRA `(.L_x_91) ;  /* 0x000000000064e947 */ /* 0x010fec0003800000 */
[----:B------:R-:W-:Y:S01]  /*5b90*/  @P5 IMAD R5, R100, 0x2, R108 ;  /* 0x0000000264055824 */ /* 0x000fe200078e026c */
[----:B------:R-:W-:Y:S01]  /*5ba0*/  ISETP.NE.AND P1, PT, R67, RZ, PT ;  /* 0x000000ff4300720c */ /* 0x000fe20003f25270 */
[----:B------:R-:W-:Y:S01]  /*5bb0*/  IMAD.MOV.U32 R78, RZ, RZ, RZ ;  /* 0x000000ffff4e7224 */ /* 0x000fe200078e00ff */
[----:B------:R-:W-:Y:S01]  /*5bc0*/  BSSY B0, `(.L_x_92) ;  /* 0x000000d000007945 */ /* 0x000fe20003800000 */
[----:B------:R-:W-:Y:S01]  /*5bd0*/  @P5 IMAD.IADD R4, R99, 0x1, R5 ;  /* 0x0000000163045824 */ /* 0x000fe200078e0205 */
[----:B------:R-:W-:Y:S02]  /*5be0*/  CS2R R70, SRZ ;  /* 0x0000000000467805 */ /* 0x000fe4000001ff00 */
[----:B------:R-:W-:Y:S02]  /*5bf0*/  CS2R R68, SRZ ;  /* 0x0000000000447805 */ /* 0x000fe4000001ff00 */
[----:B------:R-:W-:Y:S02]  /*5c00*/  CS2R R76, SRZ ;  /* 0x00000000004c7805 */ /* 0x000fe4000001ff00 */
[----:B------:R-:W-:Y:S02]  /*5c10*/  CS2R R58, SRZ ;  /* 0x00000000003a7805 */ /* 0x000fe4000001ff00 */
[----:B------:R-:W-:Y:S02]  /*5c20*/  CS2R R56, SRZ ;  /* 0x0000000000387805 */ /* 0x000fe4000001ff00 */
[----:B------:R-:W-:Y:S02]  /*5c30*/  CS2R R62, SRZ ;  /* 0x00000000003e7805 */ /* 0x000fe4000001ff00 */
[----:B------:R-:W-:Y:S01]  /*5c40*/  CS2R R60, SRZ ;  /* 0x00000000003c7805 */ /* 0x000fe2000001ff00 */
[----:B------:R-:W-:Y:S06]  /*5c50*/  @P1 BRA `(.L_x_93) ;  /* 0x00000000000c1947 */ /* 0x000fec0003800000 */
[----:B------:R-:W-:Y:S04]  /*5c60*/  SHF.L.U32 R3, R98, 0x1f, RZ ;  /* 0x0000001f62037819 */ /* 0x000fe800000006ff */
[----:B------:R-:W1:Y:S02]  /*5c70*/  SYNCS.PHASECHK.TRANS64.TRYWAIT P1, [UR36+0x40], R3 ;  /* 0x00004003ff0075a7 */ /* 0x000e640008021124 */
[----:B-1----:R-:W-:Y:S05]  /*5c80*/  @!P1 BRA `(.L_x_94) ;  /* 0x0000003c00809947 */ /* 0x002fea0003800000 */
.L_x_93:
[----:B------:R-:W-:Y:S05]  /*5c90*/  BSYNC B0 ;  /* 0x0000000000007941 */ /* 0x000fea0003800000 */
.L_x_92:
[----:B------:R-:W-:Y:S01]  /*5ca0*/  ISETP.NE.AND P1, PT, R72, RZ, PT ;  /* 0x000000ff4800720c */ /* 0x000fe20003f25270 */
[----:B------:R-:W-:Y:S11]  /*5cb0*/  HFMA2 R65, -RZ, RZ, 0, 5.9604644775390625e-08 ;  /* 0x00000001ff417431 */ /* 0x000ff600000001ff */
[----:B------:R-:W-:Y:S01]  /*5cc0*/  @!UPT UIADD3 URZ, UPT, UPT, URZ, URZ, URZ ;  /* 0x000000fffffff290 */ /* 0x000fe2000fffe0ff */
[----:B------:R-:W-:Y:S05]  /*5cd0*/  @P1 WARPSYNC.ALL ;  /* 0x0000000000001948 */ /* 0x000fea0003800000 */
[----:B------:R3:W4:Y:S04]  /*5ce0*/  @P1 LDSM.16.M88.4 R68, [R5] ;  /* 0x000000000544183b */ /* 0x0007280000000200 */
[----:B------:R3:W1:Y:S04]  /*5cf0*/  @P1 LDSM.16.M88.4 R76, [R4] ;  /* 0x00000000044c183b */ /* 0x0006680000000200 */
[----:B------:R3:W1:Y:S04]  /*5d00*/  @P1 LDSM.16.M88.4 R56, [R66+UR36+0x400] ;  /* 0x000400244238183b */ /* 0x0006680008000200 */
[----:B------:R3:W1:Y:S02]  /*5d10*/  @P1 LDSM.16.M88.4 R60, [R106+0x400] ;  /* 0x000400006a3c183b */ /* 0x0006640000000200 */
.L_x_91:
[----:B------:R-:W-:Y:S05]  /*5d20*/  BSYNC B1 ;  /* 0x0000000000017941 */ /* 0x000fea0003800000 */
.L_x_90:
[----:B-1----:R-:W-:Y:S04]  /*5d30*/  SHF.R.U32.HI R0, RZ, 0x15, R48 ;  /* 0x00000015ff007819 */ /* 0x002fe80000011630 */
[----:B------:R-:W-:Y:S01]  /*5d40*/  LOP3.LUT P1, RZ, R0, 0x3, R93, 0x48, !PT ;  /* 0x0000000300ff7812 */ /* 0x000fe2000782485d */
[----:B------:R-:W-:Y:S01]  /*5d50*/  @!UPT UIADD3 URZ, UPT, UPT, URZ, URZ, URZ ;  /* 0x000000fffffff290 */ /* 0x000fe2000fffe0ff */
[----:B--2---:R-:W-:Y:S11]  /*5d60*/  @P0 BRA `(.L_x_95) ;  /* 0x0000000000080947 */ /* 0x004ff60003800000 */
[----:B------:R-:W1:Y:S02]  /*5d70*/  SYNCS.PHASECHK.TRANS64.TRYWAIT P0, [R64+URZ+0xb0], R2 ;  /* 0x0000b002400075a7 */ /* 0x000e6400080011ff */
[----:B-1----:R-:W-:Y:S05]  /*5d80*/  @!P0 BRA `(.L_x_96) ;  /* 0x0000003c00588947 */ /* 0x002fea0003800000 */
.L_x_95:
[----:B------:R-:W-:Y:S05]  /*5d90*/  @!P1 BRA `(.L_x_97) ;  /* 0x0000000000409947 */ /* 0x000fea0003800000 */
[----:B------:R-:W3:Y:S01]  /*5da0*/  LDCU.64 UR8, c[0x4][0x70] ;  /* 0x01000e00ff0877ac */ /* 0x000ee20008000a00 */
[----:B------:R-:W-:Y:S01]  /*5db0*/  MOV R3, 0x0 ;  /* 0x0000000000037802 */ /* 0x000fe20000000f00 */
[----:B------:R-:W-:Y:S02]  /*5dc0*/  HFMA2 R12, -RZ, RZ, 0, 5.9604644775390625e-08 ;  /* 0x00000001ff0c7431 */ /* 0x000fe400000001ff */
[----:B------:R-:W-:Y:S02]  /*5dd0*/  IMAD.MOV.U32 R8, RZ, RZ, 0x192 ;  /* 0x00000192ff087424 */ /* 0x000fe400078e00ff */
[----:B------:R-:W-:Y:S01]  /*5de0*/  IMAD.MOV.U32 R13, RZ, RZ, RZ ;  /* 0x000000ffff0d7224 */ /* 0x000fe200078e00ff */
[----:B------:R-:W2:Y:S01]  /*5df0*/  LDCU.64 UR6, c[0x4][0x78] ;  /* 0x01000f00ff0677ac */ /* 0x000ea20008000a00 */
[----:B-1----:R-:W1:Y:S01]  /*5e00*/  LDC.64 R2, c[0x4][R3] ;  /* 0x0100000003027b82 */ /* 0x002e620000000a00 */
[----:B------:R-:W5:Y:S01]  /*5e10*/  LDCU.64 UR4, c[0x4][0x10] ;  /* 0x01000200ff0477ac */ /* 0x000f620008000a00 */
[----:B---3--:R-:W-:Y:S01]  /*5e20*/  MOV R5, UR9 ;  /* 0x0000000900057c02 */ /* 0x008fe20008000f00 */
[----:B------:R-:W-:Y:S01]  /*5e30*/  IMAD.U32 R4, RZ, RZ, UR8 ;  /* 0x00000008ff047e24 */ /* 0x000fe2000f8e00ff */
[----:B--2---:R-:W-:Y:S01]  /*5e40*/  MOV R7, UR7 ;  /* 0x0000000700077c02 */ /* 0x004fe20008000f00 */
[----:B------:R-:W-:Y:S01]  /*5e50*/  IMAD.U32 R6, RZ, RZ, UR6 ;  /* 0x00000006ff067e24 */ /* 0x000fe2000f8e00ff */
[----:B-----5:R-:W-:Y:S01]  /*5e60*/  MOV R11, UR5 ;  /* 0x00000005000b7c02 */ /* 0x020fe20008000f00 */
[----:B------:R-:W-:Y:S02]  /*5e70*/  IMAD.U32 R10, RZ, RZ, UR4 ;  /* 0x00000004ff0a7e24 */ /* 0x000fe4000f8e00ff */
[----:B------:R-:W-:Y:S07]  /*5e80*/  LEPC R20, `(.L_x_97) ;  /* 0x000000001014794e */ /* 0x000fee0000000000 */
[----:B-1--4-:R-:W-:Y:S05]  /*5e90*/  CALL.ABS.NOINC R2 ;  /* 0x0000000002007343 */ /* 0x012fea0003c00000 */
.L_x_97:
[----:B------:R-:W-:Y:S01]  /*5ea0*/  SHF.L.U32 R50, R56, 0x10, RZ ;  /* 0x0000001038327819 */ /* 0x000fe200000006ff */
[----:B------:R-:W-:Y:S05]  /*5eb0*/  WARPSYNC.ALL ;  /* 0x0000000000007948 */ /* 0x000fea0003800000 */
[----:B------:R-:W-:Y:S01]  /*5ec0*/  R2UR UR4, R48 ;  /* 0x00000000300472ca */ /* 0x000fe200000e0000 */
[----:B------:R-:W-:Y:S01]  /*5ed0*/  BSSY.RECONVERGENT B0, `(.L_x_98) ;  /* 0x000008b000007945 */ /* 0x000fe20003800200 */
[----:B------:R-:W-:Y:S02]  /*5ee0*/  LOP3.LUT R51, R56, 0xffff0000, RZ, 0xc0, !PT ;  /* 0xffff000038337812 */ /* 0x000fe400078ec0ff */
[----:B------:R-:W-:Y:S02]  /*5ef0*/  SHF.L.U32 R52, R57, 0x10, RZ ;  /* 0x0000001039347819 */ /* 0x000fe400000006ff */
[----:B------:R-:W-:Y:S02]  /*5f00*/  SHF.L.U32 R73, R100, 0x1, RZ ;  /* 0x0000000164497819 */ /* 0x000fe400000006ff */
[----:B------:R-:W-:Y:S02]  /*5f10*/  ISETP.NE.AND P0, PT, R101, RZ, PT ;  /* 0x000000ff6500720c */ /* 0x000fe40003f05270 */
[----:B------:R-:W-:Y:S03]  /*5f20*/  IADD3 R108, PT, PT, R108, R73, RZ ;  /* 0x000000496c6c7210 */ /* 0x000fe60007ffe0ff */
[----:B---3--:R-:W2:Y:S01]  /*5f30*/  LDTM.16dp256bit.x8 R4, tmem[UR4] ;  /* 0x00000004000479ee */ /* 0x008ea200081a0000 */
[----:B------:R-:W-:Y:S01]  /*5f40*/  IADD3 R109, PT, PT, R99, R108, RZ ;  /* 0x0000006c636d7210 */ /* 0x000fe20007ffe0ff */
[C---:B--2---:R-:W-:Y:S01]  /*5f50*/  FMUL R0, R47.reuse, R4 ;  /* 0x000000042f007220 */ /* 0x044fe20000400000 */
[C---:B-1----:R-:W-:Y:S01]  /*5f60*/  FMUL R2, R47.reuse, R5 ;  /* 0x000000052f027220 */ /* 0x042fe20000400000 */
[C---:B------:R-:W-:Y:S01]  /*5f70*/  FMUL R4, R47.reuse, R8 ;  /* 0x000000082f047220 */ /* 0x040fe20000400000 */
[C---:B------:R-:W-:Y:S01]  /*5f80*/  FMUL R3, R47.reuse, R6 ;  /* 0x000000062f037220 */ /* 0x040fe20000400000 */
[C---:B------:R-:W-:Y:S01]  /*5f90*/  FMUL R5, R47.reuse, R9 ;  /* 0x000000092f057220 */ /* 0x040fe20000400000 */
[C---:B------:R-:W-:Y:S01]  /*5fa0*/  FMUL R8, R47.reuse, R12 ;  /* 0x0000000c2f087220 */ /* 0x040fe20000400000 */
[C---:B------:R-:W-:Y:S01]  /*5fb0*/  FMUL R6, R47.reuse, R10 ;  /* 0x0000000a2f067220 */ /* 0x040fe20000400000 */
[C---:B------:R-:W-:Y:S01]  /*5fc0*/  FMUL R9, R47.reuse, R13 ;  /* 0x0000000d2f097220 */ /* 0x040fe20000400000 */
[----:B------:R-:W-:Y:S01]  /*5fd0*/  FMUL R12, R47, R16 ;  /* 0x000000102f0c7220 */ /* 0x000fe20000400000 */
[----:B------:R-:W-:Y:S01]  /*5fe0*/  FFMA R0, R49, R50, R0 ;  /* 0x0000003231007223 */ /* 0x000fe20000000000 */
[C---:B------:R-:W-:Y:S01]  /*5ff0*/  FMUL R10, R47.reuse, R14 ;  /* 0x0000000e2f0a7220 */ /* 0x040fe20000400000 */
[C---:B------:R-:W-:Y:S01]  /*6000*/  FMUL R13, R47.reuse, R17 ;  /* 0x000000112f0d7220 */ /* 0x040fe20000400000 */
[----:B------:R-:W-:Y:S01]  /*6010*/  FMUL R16, R47, R20 ;  /* 0x000000142f107220 */ /* 0x000fe20000400000 */
[----:B------:R-:W-:Y:S01]  /*6020*/  FFMA R2, R49, R51, R2 ;  /* 0x0000003331027223 */ /* 0x000fe20000000002 */
[C---:B------:R-:W-:Y:S01]  /*6030*/  FMUL R14, R47.reuse, R18 ;  /* 0x000000122f0e7220 */ /* 0x040fe20000400000 */
[C---:B------:R-:W-:Y:S01]  /*6040*/  FMUL R17, R47.reuse, R21 ;  /* 0x000000152f117220 */ /* 0x040fe20000400000 */
[C---:B------:R-:W-:Y:S01]  /*6050*/  FMUL R20, R47.reuse, R24 ;  /* 0x000000182f147220 */ /* 0x040fe20000400000 */
[C---:B------:R-:W-:Y:S01]  /*6060*/  FMUL R18, R47.reuse, R22 ;  /* 0x000000162f127220 */ /* 0x040fe20000400000 */
[C---:B------:R-:W-:Y:S01]  /*6070*/  FMUL R21, R47.reuse, R25 ;  /* 0x000000192f157220 */ /* 0x040fe20000400000 */
[C---:B------:R-:W-:Y:S01]  /*6080*/  FMUL R24, R47.reuse, R28 ;  /* 0x0000001c2f187220 */ /* 0x040fe20000400000 */
[C---:B------:R-:W-:Y:S01]  /*6090*/  FMUL R22, R47.reuse, R26 ;  /* 0x0000001a2f167220 */ /* 0x040fe20000400000 */
[C---:B------:R-:W-:Y:S01]  /*60a0*/  FMUL R25, R47.reuse, R29 ;  /* 0x0000001d2f197220 */ /* 0x040fe20000400000 */
[----:B------:R-:W-:Y:S01]  /*60b0*/  FMUL R28, R47, R32 ;  /* 0x000000202f1c7220 */ /* 0x000fe20000400000 */
[----:B------:R-:W-:Y:S01]  /*60c0*/  LOP3.LUT R32, R57, 0xffff0000, RZ, 0xc0, !PT ;  /* 0xffff000039207812 */ /* 0x000fe200078ec0ff */
[C---:B------:R-:W-:Y:S01]  /*60d0*/  FMUL R26, R47.reuse, R30 ;  /* 0x0000001e2f1a7220 */ /* 0x040fe20000400000 */
[----:B------:R-:W-:Y:S01]  /*60e0*/  FMUL R29, R47, R33 ;  /* 0x000000212f1d7220 */ /* 0x000fe20000400000 */
[----:B------:R-:W-:Y:S01]  /*60f0*/  SHF.L.U32 R33, R58, 0x10, RZ ;  /* 0x000000103a217819 */ /* 0x000fe200000006ff */
[----:B------:R-:W-:Y:S01]  /*6100*/  FFMA R3, R49, R52, R3 ;  /* 0x0000003431037223 */ /* 0x000fe20000000003 */
[----:B------:R-:W-:Y:S01]  /*6110*/  F2FP.BF16.F32.PACK_AB R52, R2, R0 ;  /* 0x000000000234723e */ /* 0x000fe200000010ff */
[----:B------:R-:W-:Y:S01]  /*6120*/  FMUL R7, R47, R7 ;  /* 0x000000072f077220 */ /* 0x000fe20000400000 */
[----:B------:R-:W-:Y:S01]  /*6130*/  SHF.L.U32 R0, R59, 0x10, RZ ;  /* 0x000000103b007819 */ /* 0x000fe200000006ff */
[----:B------:R-:W-:Y:S01]  /*6140*/  FMUL R30, R47, R34 ;  /* 0x000000222f1e7220 */ /* 0x000fe20000400000 */
[----:B------:R-:W-:Y:S01]  /*6150*/  LOP3.LUT R34, R58, 0xffff0000, RZ, 0xc0, !PT ;  /* 0xffff00003a227812 */ /* 0x000fe200078ec0ff */
[----:B------:R-:W-:Y:S01]  /*6160*/  FFMA R7, R49, R32, R7 ;  /* 0x0000002031077223 */ /* 0x000fe20000000007 */
[----:B------:R-:W-:Y:S01]  /*6170*/  LOP3.LUT R2, R59, 0xffff0000, RZ, 0xc0, !PT ;  /* 0xffff00003b027812 */ /* 0x000fe200078ec0ff */
[----:B------:R-:W-:Y:S01]  /*6180*/  FFMA R4, R49, R33, R4 ;  /* 0x0000002131047223 */ /* 0x000fe20000000004 */
[----:B------:R-:W-:Y:S01]  /*6190*/  FMUL R11, R47, R11 ;  /* 0x0000000b2f0b7220 */ /* 0x000fe20000400000 */
[----:B------:R-:W-:Y:S01]  /*61a0*/  FFMA R5, R49, R34, R5 ;  /* 0x0000002231057223 */ /* 0x000fe20000000005 */
[----:B------:R-:W-:Y:S01]  /*61b0*/  F2FP.BF16.F32.PACK_AB R53, R7, R3 ;  /* 0x000000030735723e */ /* 0x000fe200000010ff */
[C---:B------:R-:W-:Y:S01]  /*61c0*/  FFMA R6, R49.reuse, R0, R6 ;  /* 0x0000000031067223 */ /* 0x040fe20000000006 */
[C---:B------:R-:W-:Y:S01]  /*61d0*/  SHF.L.U32 R0, R60.reuse, 0x10, RZ ;  /* 0x000000103c007819 */ /* 0x040fe200000006ff */
[----:B------:R-:W-:Y:S01]  /*61e0*/  FFMA R11, R49, R2, R11 ;  /* 0x00000002310b7223 */ /* 0x000fe2000000000b */
[----:B------:R-:W-:Y:S01]  /*61f0*/  LOP3.LUT R2, R60, 0xffff0000, RZ, 0xc0, !PT ;  /* 0xffff00003c027812 */ /* 0x000fe200078ec0ff */
[----:B------:R-:W-:Y:S01]  /*6200*/  FMUL R15, R47, R15 ;  /* 0x0000000f2f0f7220 */ /* 0x000fe20000400000 */
[----:B------:R-:W-:Y:S01]  /*6210*/  SHF.L.U32 R3, R61, 0x10, RZ ;  /* 0x000000103d037819 */ /* 0x000fe200000006ff */
[----:B------:R-:W-:Y:S01]  /*6220*/  FFMA R8, R49, R0, R8 ;  /* 0x0000000031087223 */ /* 0x000fe20000000008 */
[----:B------:R-:W-:Y:S01]  /*6230*/  LOP3.LUT R0, R61, 0xffff0000, RZ, 0xc0, !PT ;  /* 0xffff00003d007812 */ /* 0x000fe200078ec0ff */
[C---:B------:R-:W-:Y:S01]  /*6240*/  FFMA R9, R49.reuse, R2, R9 ;  /* 0x0000000231097223 */ /* 0x040fe20000000009 */
[C---:B------:R-:W-:Y:S01]  /*6250*/  SHF.L.U32 R2, R62.reuse, 0x10, RZ ;  /* 0x000000103e027819 */ /* 0x040fe200000006ff */
[----:B------:R-:W-:Y:S01]  /*6260*/  FFMA R10, R49, R3, R10 ;  /* 0x00000003310a7223 */ /* 0x000fe2000000000a */
[----:B------:R-:W-:Y:S01]  /*6270*/  SHF.L.U32 R3, R63, 0x10, RZ ;  /* 0x000000103f037819 */ /* 0x000fe200000006ff */
[C---:B------:R-:W-:Y:S01]  /*6280*/  FFMA R15, R49.reuse, R0, R15 ;  /* 0x00000000310f7223 */ /* 0x040fe2000000000f */
[----:B------:R-:W-:Y:S01]  /*6290*/  LOP3.LUT R0, R62, 0xffff0000, RZ, 0xc0, !PT ;  /* 0xffff00003e007812 */ /* 0x000fe200078ec0ff */
[----:B------:R-:W-:Y:S01]  /*62a0*/  FFMA R12, R49, R2, R12 ;  /* 0x00000002310c7223 */ /* 0x000fe2000000000c */
[C---:B----4-:R-:W-:Y:S01]  /*62b0*/  SHF.L.U32 R2, R68.reuse, 0x10, RZ ;  /* 0x0000001044027819 */ /* 0x050fe200000006ff */
[----:B------:R-:W-:Y:S01]  /*62c0*/  FMUL R19, R47, R19 ;  /* 0x000000132f137220 */ /* 0x000fe20000400000 */
[----:B------:R-:W-:Y:S01]  /*62d0*/  F2FP.BF16.F32.PACK_AB R54, R5, R4 ;  /* 0x000000040536723e */ /* 0x000fe200000010ff */
[----:B------:R-:W-:Y:S01]  /*62e0*/  FFMA R13, R49, R0, R13 ;  /* 0x00000000310d7223 */ /* 0x000fe2000000000d */
[----:B------:R-:W-:Y:S01]  /*62f0*/  LOP3.LUT R0, R63, 0xffff0000, RZ, 0xc0, !PT ;  /* 0xffff00003f007812 */ /* 0x000fe200078ec0ff */
[----:B------:R-:W-:Y:S01]  /*6300*/  FFMA R14, R49, R3, R14 ;  /* 0x00000003310e7223 */ /* 0x000fe2000000000e */
[----:B------:R-:W-:Y:S01]  /*6310*/  LOP3.LUT R3, R68, 0xffff0000, RZ, 0xc0, !PT ;  /* 0xffff000044037812 */ /* 0x000fe200078ec0ff */
[----:B------:R-:W-:Y:S01]  /*6320*/  FMUL R23, R47, R23 ;  /* 0x000000172f177220 */ /* 0x000fe20000400000 */
[----:B------:R-:W-:Y:S01]  /*6330*/  F2FP.BF16.F32.PACK_AB R55, R11, R6 ;  /* 0x000000060b37723e */ /* 0x000fe200000010ff */
[----:B------:R-:W-:Y:S01]  /*6340*/  FFMA R19, R49, R0, R19 ;  /* 0x0000000031137223 */ /* 0x000fe20000000013 */
[----:B------:R-:W-:Y:S01]  /*6350*/  SHF.L.U32 R0, R69, 0x10, RZ ;  /* 0x0000001045007819 */ /* 0x000fe200000006ff */
[----:B------:R-:W-:Y:S01]  /*6360*/  FFMA R16, R49, R2, R16 ;  /* 0x0000000231107223 */ /* 0x000fe20000000010 */
[----:B------:R-:W-:Y:S01]  /*6370*/  LOP3.LUT R2, R69, 0xffff0000, RZ, 0xc0, !PT ;  /* 0xffff000045027812 */ /* 0x000fe200078ec0ff */
[----:B------:R-:W-:Y:S01]  /*6380*/  FFMA R17, R49, R3, R17 ;  /* 0x0000000331117223 */ /* 0x000fe20000000011 */
[----:B------:R-:W-:Y:S01]  /*6390*/  SHF.L.U32 R3, R71, 0x10, RZ ;  /* 0x0000001047037819 */ /* 0x000fe200000006ff */
        /* <DEDUP_REMOVED lines=15> */
[C---:B------:R-:W-:Y:S01]  /*6490*/  SHF.L.U32 R2, R78.reuse, 0x10, RZ ;  /* 0x000000104e027819 */ /* 0x040fe200000006ff */
[----:B------:R-:W-:Y:S01]  /*64a0*/  FMUL R31, R47, R31 ;  /* 0x0000001f2f1f7220 */ /* 0x000fe20000400000 */
[----:B------:R-:W-:Y:S01]  /*64b0*/  F2FP.BF16.F32.PACK_AB R8, R9, R8 ;  /* 0x000000080908723e */ /* 0x000fe200000010ff */
[----:B------:R1:W-:Y:S01]  /*64c0*/  STSM.16.M88.4 [R107+0x400], R52 ;  /* 0x000400346b007844 */ /* 0x0003e20000000200 */
        /* <DEDUP_REMOVED lines=8> */
[----:B------:R-:W-:Y:S01]  /*6550*/  LOP3.LUT R0, R79, 0xffff0000, RZ, 0xc0, !PT ;  /* 0xffff00004f007812 */ /* 0x000fe200078ec0ff */
[----:B------:R-:W-:Y:S01]  /*6560*/  FFMA R28, R49, R2, R28 ;  /* 0x00000002311c7223 */ /* 0x000fe2000000001c */
[----:B------:R-:W-:Y:S01]  /*6570*/  F2FP.BF16.F32.PACK_AB R11, R19, R14 ;  /* 0x0000000e130b723e */ /* 0x000fe200000010ff */
[----:B------:R-:W-:Y:S01]  /*6580*/  FFMA R29, R49, R3, R29 ;  /* 0x00000003311d7223 */ /* 0x000fe2000000001d */
[----:B------:R-:W-:Y:S01]  /*6590*/  F2FP.BF16.F32.PACK_AB R16, R17, R16 ;  /* 0x000000101110723e */ /* 0x000fe200000010ff */
[----:B------:R-:W-:Y:S01]  /*65a0*/  FFMA R30, R49, R4, R30 ;  /* 0x00000004311e7223 */ /* 0x000fe2000000001e */
[----:B------:R-:W-:Y:S01]  /*65b0*/  F2FP.BF16.F32.PACK_AB R17, R23, R18 ;  /* 0x000000121711723e */ /* 0x000fe200000010ff */
[----:B------:R1:W-:Y:S01]  /*65c0*/  STSM.16.M88.4 [R106+0x400], R8 ;  /* 0x000400086a007844 */ /* 0x0003e20000000200 */
[----:B------:R-:W-:Y:S01]  /*65d0*/  FFMA R35, R49, R0, R35 ;  /* 0x0000000031237223 */ /* 0x000fe20000000023 */
[----:B------:R-:W-:Y:S02]  /*65e0*/  F2FP.BF16.F32.PACK_AB R18, R21, R20 ;  /* 0x000000141512723e */ /* 0x000fe400000010ff */
[----:B------:R-:W-:Y:S02]  /*65f0*/  F2FP.BF16.F32.PACK_AB R19, R27, R22 ;  /* 0x000000161b13723e */ /* 0x000fe400000010ff */
[----:B------:R-:W-:Y:S02]  /*6600*/  F2FP.BF16.F32.PACK_AB R24, R25, R24 ;  /* 0x000000181918723e */ /* 0x000fe400000010ff */
[----:B------:R-:W-:Y:S01]  /*6610*/  F2FP.BF16.F32.PACK_AB R25, R31, R26 ;  /* 0x0000001a1f19723e */ /* 0x000fe200000010ff */
[----:B------:R1:W-:Y:S01]  /*6620*/  STSM.16.M88.4 [R108], R16 ;  /* 0x000000106c007844 */ /* 0x0003e20000000200 */
[----:B------:R-:W-:Y:S02]  /*6630*/  F2FP.BF16.F32.PACK_AB R26, R29, R28 ;  /* 0x0000001c1d1a723e */ /* 0x000fe400000010ff */
[----:B------:R-:W-:Y:S05]  /*6640*/  F2FP.BF16.F32.PACK_AB R27, R35, R30 ;  /* 0x0000001e231b723e */ /* 0x000fea00000010ff */
[----:B------:R1:W-:Y:S01]  /*6650*/  STSM.16.M88.4 [R109], R24 ;  /* 0x000000186d007844 */ /* 0x0003e20000000200 */
[----:B------:R-:W-:Y:S01]  /*6660*/  @!PT LDS RZ, [RZ] ;  /* 0x00000000fffff984 */ /* 0x000fe20000000800 */
[----:B------:R-:W-:Y:S01]  /*6670*/  @!PT LDS RZ, [RZ] ;  /* 0x00000000fffff984 */ /* 0x000fe20000000800 */
[----:B------:R-:W-:Y:S01]  /*6680*/  @!PT LDS RZ, [RZ] ;  /* 0x00000000fffff984 */ /* 0x000fe20000000800 */
[----:B------:R-:W-:Y:S01]  /*6690*/  @!PT LDS RZ, [RZ] ;  /* 0x00000000fffff984 */ /* 0x000fe20000000800 */
[----:B------:R2:W-:Y:S07]  /*66a0*/  MEMBAR.ALL.CTA ;  /* 0x0000000000007992 */ /* 0x0005ee0000008000 */
[----:B--2---:R-:W2:Y:S02]  /*66b0*/  FENCE.VIEW.ASYNC.S ;  /* 0x00000000000073c6 */ /* 0x004ea40000000000 */
[----:B--2---:R-:W-:Y:S06]  /*66c0*/  BAR.SYNC.DEFER_BLOCKING 0x1, 0x80 ;  /* 0x0042000000007b1d */ /* 0x004fec0000010000 */
[----:B------:R-:W-:Y:S05]  /*66d0*/  @P0 BRA `(.L_x_99) ;  /* 0x0000000000280947 */ /* 0x000fea0003800000 */
[----:B------:R-:W-:Y:S02]  /*66e0*/  UIADD3 UR4, UPT, UPT, UR36, 0x400, URZ ;  /* 0x0000040024047890 */ /* 0x000fe4000fffe0ff */
[----:B------:R-:W-:Y:S01]  /*66f0*/  UIADD3 UR6, UP0, UPT, UR52, 0x680, URZ ;  /* 0x0000068034067890 */ /* 0x000fe2000ff1e0ff */
[----:B------:R-:W-:Y:S03]  /*6700*/  UMOV UR43, UR44 ;  /* 0x0000002c002b7c82 */ /* 0x000fe60008000000 */
[----:B------:R-:W-:Y:S01]  /*6710*/  MOV R94, UR4 ;  /* 0x00000004005e7c02 */ /* 0x000fe20008000f00 */
[----:B------:R-:W-:Y:S03]  /*6720*/  UIADD3.X UR7, UPT, UPT, URZ, UR53, URZ, UP0, !UPT ;  /* 0x00000035ff077290 */ /* 0x000fe600087fe4ff */
[----:B------:R-:W-:Y:S11]  /*6730*/  R2UR UR40, R94 ;  /* 0x000000005e2872ca */ /* 0x000ff600000e0000 */
[----:B------:R-:W-:Y:S02]  /*6740*/  @!UPT UIADD3 URZ, UPT, UPT, URZ, URZ, URZ ;  /* 0x000000fffffff290 */ /* 0x000fe4000fffe0ff */
[----:B------:R2:W-:Y:S01]  /*6750*/  UTMASTG.3D [UR40], [UR6] ;  /* 0x00000028060073b5 */ /* 0x0005e20008010000 */
[----:B------:R0:W-:Y:S01]  /*6760*/  UTMACMDFLUSH ;  /* 0x00000000000079b7 */ /* 0x0001e20000000000 */
[----:B--2---:R-:W-:Y:S04]  /*6770*/  DEPBAR.LE SB0, 0x1 ;  /* 0x000080400000791a */ /* 0x004fe80000000000 */
.L_x_99:
[----:B------:R-:W-:Y:S05]  /*6780*/  BSYNC.RECONVERGENT B0 ;  /* 0x0000000000007941 */ /* 0x000fea0003800200 */
.L_x_98:
[----:B------:R-:W-:Y:S01]  /*6790*/  BAR.SYNC.DEFER_BLOCKING 0x1, 0x80 ;  /* 0x0042000000007b1d */ /* 0x000fe20000010000 */
[----:B------:R-:W-:Y:S01]  /*67a0*/  ISETP.NE.AND P1, PT, R105, RZ, PT ;  /* 0x000000ff6900720c */ /* 0x000fe20003f25270 */
[----:B------:R-:W-:Y:S01]  /*67b0*/  UISETP.NE.AND UP0, UPT, UR45, URZ, UPT ;  /* 0x000000ff2d00728c */ /* 0x000fe2000bf05270 */
[----:B------:R-:W-:Y:S11]  /*67c0*/  LEA R2, R65, UR36, 0x3 ;  /* 0x0000002441027c11 */ /* 0x000ff6000f8e18ff */
[----:B------:R-:W-:Y:S01]  /*67d0*/  @P1 SHF.L.U32 R3, R98, 0x1f, RZ ;  /* 0x0000001f62031819 */ /* 0x000fe200000006ff */
[----:B------:R-:W-:Y:S06]  /*67e0*/  BRA.U !UP0, `(.L_x_100) ;  /* 0x0000000108247547 */ /* 0x000fec000b800000 */
[----:B------:R-:W-:Y:S01]  /*67f0*/  IMAD.U32 R4, RZ, RZ, UR51 ;  /* 0x00000033ff047e24 */ /* 0x000fe2000f8e00ff */
[----:B------:R-:W-:Y:S01]  /*6800*/  MOV R0, UR37 ;  /* 0x0000002500007c02 */ /* 0x000fe20008000f00 */
[----:B------:R-:W-:Y:S03]  /*6810*/  UIADD3 UR51, UPT, UPT, UR51, 0x1, URZ ;  /* 0x0000000133337890 */ /* 0x000fe6000fffe0ff */
[----:B------:R-:W-:Y:S01]  /*6820*/  @P1 LEA R4, R4, UR36, 0x3 ;  /* 0x0000002404041c11 */ /* 0x000fe2000f8e18ff */
[----:B------:R-:W-:Y:S04]  /*6830*/  UISETP.NE.AND UP0, UPT, UR51, 0x4, UPT ;  /* 0x000000043300788c */ /* 0x000fe8000bf05270 */
[----:B------:R-:W-:Y:S01]  /*6840*/  @P1 VIADD R4, R4, 0x60 ;  /* 0x0000006004041836 */ /* 0x000fe20000000000 */
[----:B------:R-:W-:Y:S04]  /*6850*/  USEL UR51, UR51, URZ, UP0 ;  /* 0x000000ff33337287 */ /* 0x000fe80008000000 */
[----:B------:R-:W-:Y:S04]  /*6860*/  @P1 PRMT R0, R0, 0x654, R4 ;  /* 0x0000065400001816 */ /* 0x000fe80000000004 */
[----:B------:R2:W-:Y:S04]  /*6870*/  @P1 SYNCS.ARRIVE.TRANS64.RED.A1T0 RZ, [R0+URZ], RZ ;  /* 0x000000ff00ff19a7 */ /* 0x0005e800081004ff */
.L_x_100:
[----:B------:R-:W3:Y:S01]  /*6880*/  @P1 SYNCS.PHASECHK.TRANS64.TRYWAIT P0, [R2+URZ+0x40], R3 ;  /* 0x00004003020015a7 */ /* 0x000ee200080011ff */
[----:B------:R-:W-:Y:S01]  /*6890*/  BSSY B1, `(.L_x_101) ;  /* 0x0000017000017945 */ /* 0x000fe20003800000 */
[----:B---3--:R-:W-:Y:S03]  /*68a0*/  @P1 SEL R67, RZ, 0x1, !P0 ;  /* 0x00000001ff431807 */ /* 0x008fe60004000000 */
[----:B------:R-:W-:Y:S05]  /*68b0*/  @!P1 BRA `(.L_x_102) ;  /* 0x0000000000509947 */ /* 0x000fea0003800000 */
[----:B------:R-:W-:Y:S01]  /*68c0*/  ISETP.NE.AND P1, PT, R72, RZ, PT ;  /* 0x000000ff4800720c */ /* 0x000fe20003f25270 */
[----:B------:R-:W-:Y:S01]  /*68d0*/  BSSY B0, `(.L_x_103) ;  /* 0x000000a000007945 */ /* 0x000fe20003800000 */
[----:B------:R-:W-:Y:S11]  /*68e0*/  ISETP.NE.AND P0, PT, R67, RZ, PT ;  /* 0x000000ff4300720c */ /* 0x000ff60003f05270 */
[----:B------:R-:W-:Y:S04]  /*68f0*/  @P1 IMAD R5, R65, 0x2000, R66 ;  /* 0x0000200041051824 */ /* 0x000fe800078e0242 */
[----:B------:R-:W-:Y:S05]  /*6900*/  @P1 VIADD R4, R5, UR36 ;  /* 0x0000002405041c36 */ /* 0x000fea0008000000 */
[----:B------:R-:W-:Y:S01]  /*6910*/  @P1 IADD3 R3, PT, PT, R73, R4, RZ ;  /* 0x0000000449031210 */ /* 0x000fe20007ffe0ff */
[----:B------:R-:W-:Y:S01]  /*6920*/  @P1 IMAD.IADD R4, R99, 0x1, R4 ;  /* 0x0000000163041824 */ /* 0x000fe200078e0204 */
[----:B------:R-:W-:Y:S06]  /*6930*/  @P0 BRA `(.L_x_104) ;  /* 0x00000000000c0947 */ /* 0x000fec0003800000 */
[----:B--2---:R-:W-:Y:S04]  /*6940*/  SHF.L.U32 R0, R98, 0x1f, RZ ;  /* 0x0000001f62007819 */ /* 0x004fe800000006ff */
[----:B------:R-:W2:Y:S02]  /*6950*/  SYNCS.PHASECHK.TRANS64.TRYWAIT P0, [R2+URZ+0x40], R0 ;  /* 0x00004000020075a7 */ /* 0x000ea400080011ff */
[----:B--2---:R-:W-:Y:S05]  /*6960*/  @!P0 BRA `(.L_x_105) ;  /* 0x0000003000748947 */ /* 0x004fea0003800000 */
.L_x_104:
[----:B------:R-:W-:Y:S05]  /*6970*/  BSYNC B0 ;  /* 0x0000000000007941 */ /* 0x000fea0003800000 */
.L_x_103:
[----:B------:R-:W-:Y:S02]  /*6980*/  ISETP.NE.AND P0, PT, R72, RZ, PT ;  /* 0x000000ff4800720c */ /* 0x000fe40003f05270 */
[----:B------:R-:W-:Y:S11]  /*6990*/  IADD3 R65, PT, PT, R65, 0x1, RZ ;  /* 0x0000000141417810 */ /* 0x000ff60007ffe0ff */
[----:B--2---:R-:W-:Y:S01]  /*69a0*/  @P0 IMAD.IADD R0, R99, 0x1, R3 ;  /* 0x0000000163000824 */ /* 0x004fe200078e0203 */
[----:B------:R-:W-:Y:S05]  /*69b0*/  @P0 WARPSYNC.ALL ;  /* 0x0000000000000948 */ /* 0x000fea0003800000 */
[----:B------:R3:W4:Y:S04]  /*69c0*/  @P0 LDSM.16.M88.4 R56, [R5+UR36+0x400] ;  /* 0x000400240538083b */ /* 0x0007280008000200 */
[----:B------:R3:W2:Y:S04]  /*69d0*/  @P0 LDSM.16.M88.4 R60, [R4+0x400] ;  /* 0x00040000043c083b */ /* 0x0006a80000000200 */
[----:B------:R3:W1:Y:S04]  /*69e0*/  @P0 LDSM.16.M88.4 R68, [R3+0x400] ;  /* 0x000400000344083b */ /* 0x0006680000000200 */
[----:B------:R3:W1:Y:S02]  /*69f0*/  @P0 LDSM.16.M88.4 R76, [R0+0x400] ;  /* 0x00040000004c083b */ /* 0x0006640000000200 */
.L_x_102:
[----:B------:R-:W-:Y:S05]  /*6a00*/  BSYNC B1 ;  /* 0x0000000000017941 */ /* 0x000fea0003800000 */
.L_x_101:
[----:B--23--:R-:W-:Y:S05]  /*6a10*/  VIADD R0, R48, 0x40 ;  /* 0x0000004030007836 */ /* 0x00cfea0000000000 */
[----:B------:R-:W-:Y:S04]  /*6a20*/  SHF.R.U32.HI R0, RZ, 0x15, R0 ;  /* 0x00000015ff007819 */ /* 0x000fe80000011600 */
[----:B------:R-:W-:Y:S11]  /*6a30*/  LOP3.LUT P0, RZ, R0, 0x3, R93, 0x48, !PT ;  /* 0x0000000300ff7812 */ /* 0x000ff6000780485d */
[----:B------:R-:W-:Y:S02]  /*6a40*/  @!UPT UIADD3 URZ, UPT, UPT, URZ, URZ, URZ ;  /* 0x000000fffffff290 */ /* 0x000fe4000fffe0ff */
[----:B------:R-:W-:Y:S05]  /*6a50*/  @!P0 BRA `(.L_x_106) ;  /* 0x0000000000408947 */ /* 0x000fea0003800000 */
[----:B------:R-:W2:Y:S01]  /*6a60*/  LDCU.64 UR8, c[0x4][0x70] ;  /* 0x01000e00ff0877ac */ /* 0x000ea20008000a00 */
[----:B------:R-:W-:Y:S01]  /*6a70*/  MOV R3, 0x0 ;  /* 0x0000000000037802 */ /* 0x000fe20000000f00 */
[----:B------:R-:W-:Y:S02]  /*6a80*/  HFMA2 R12, -RZ, RZ, 0, 5.9604644775390625e-08 ;  /* 0x00000001ff0c7431 */ /* 0x000fe400000001ff */
[----:B-1----:R-:W-:Y:S02]  /*6a90*/  IMAD.MOV.U32 R8, RZ, RZ, 0x192 ;  /* 0x00000192ff087424 */ /* 0x002fe400078e00ff */
[----:B------:R-:W-:Y:S01]  /*6aa0*/  IMAD.MOV.U32 R13, RZ, RZ, RZ ;  /* 0x000000ffff0d7224 */ /* 0x000fe200078e00ff */
[----:B------:R-:W1:Y:S01]  /*6ab0*/  LDCU.64 UR6, c[0x4][0x78] ;  /* 0x01000f00ff0677ac */ /* 0x000e620008000a00 */
[----:B------:R-:W3:Y:S01]  /*6ac0*/  LDC.64 R2, c[0x4][R3] ;  /* 0x0100000003027b82 */ /* 0x000ee20000000a00 */
[----:B------:R-:W5:Y:S01]  /*6ad0*/  LDCU.64 UR4, c[0x4][0x10] ;  /* 0x01000200ff0477ac */ /* 0x000f620008000a00 */
[----:B--2---:R-:W-:Y:S01]  /*6ae0*/  MOV R5, UR9 ;  /* 0x0000000900057c02 */ /* 0x004fe20008000f00 */
[----:B------:R-:W-:Y:S01]  /*6af0*/  IMAD.U32 R4, RZ, RZ, UR8 ;  /* 0x00000008ff047e24 */ /* 0x000fe2000f8e00ff */
[----:B-1----:R-:W-:Y:S01]  /*6b00*/  MOV R7, UR7 ;  /* 0x0000000700077c02 */ /* 0x002fe20008000f00 */
[----:B------:R-:W-:Y:S01]  /*6b10*/  IMAD.U32 R6, RZ, RZ, UR6 ;  /* 0x00000006ff067e24 */ /* 0x000fe2000f8e00ff */
[----:B-----5:R-:W-:Y:S01]  /*6b20*/  MOV R11, UR5 ;  /* 0x00000005000b7c02 */ /* 0x020fe20008000f00 */
[----:B------:R-:W-:Y:S02]  /*6b30*/  IMAD.U32 R10, RZ, RZ, UR4 ;  /* 0x00000004ff0a7e24 */ /* 0x000fe4000f8e00ff */
[----:B------:R-:W-:Y:S07]  /*6b40*/  LEPC R20, `(.L_x_106) ;  /* 0x000000001014794e */ /* 0x000fee0000000000 */
[----:B---34-:R-:W-:Y:S05]  /*6b50*/  CALL.ABS.NOINC R2 ;  /* 0x0000000002007343 */ /* 0x018fea0003c00000 */
.L_x_106:
[----:B------:R-:W-:Y:S01]  /*6b60*/  ISETP.NE.AND P6, PT, R105, RZ, PT ;  /* 0x000000ff6900720c */ /* 0x000fe20003fc5270 */
[----:B------:R-:W-:Y:S05]  /*6b70*/  WARPSYNC.ALL ;  /* 0x0000000000007948 */ /* 0x000fea0003800000 */
[----:B------:R-:W-:Y:S01]  /*6b80*/  R2UR UR4, R48 ;  /* 0x00000000300472ca */ /* 0x000fe200000e0000 */
[----:B------:R-:W-:Y:S01]  /*6b90*/  BSSY.RECONVERGENT B0, `(.L_x_107) ;  /* 0x000008f000007945 */ /* 0x000fe20003800200 */
[----:B------:R-:W-:Y:S02]  /*6ba0*/  MOV R50, UR51 ;  /* 0x0000003300327c02 */ /* 0x000fe40008000f00 */
[----:B----4-:R-:W-:Y:S02]  /*6bb0*/  SHF.L.U32 R3, R56, 0x10, RZ ;  /* 0x0000001038037819 */ /* 0x010fe400000006ff */
[----:B------:R-:W-:Y:S02]  /*6bc0*/  MOV R74, UR37 ;  /* 0x00000025004a7c02 */ /* 0x000fe40008000f00 */
[----:B------:R-:W-:Y:S02]  /*6bd0*/  @P6 LEA R50, R50, UR36, 0x3 ;  /* 0x0000002432326c11 */ /* 0x000fe4000f8e18ff */
[----:B------:R-:W-:Y:S02]  /*6be0*/  LOP3.LUT R51, R57, 0xffff0000, RZ, 0xc0, !PT ;  /* 0xffff000039337812 */ /* 0x000fe400078ec0ff */
[----:B------:R-:W-:Y:S01]  /*6bf0*/  @P6 IADD3 R50, PT, PT, R50, 0x60, RZ ;  /* 0x0000006032326810 */ /* 0x000fe20007ffe0ff */
[----:B-1----:R-:W1:Y:S01]  /*6c00*/  LDTM.16dp256bit.x8 R4, tmem[UR4+0x40] ;  /* 0x00004004000479ee */ /* 0x002e6200081a0000 */
[----:B------:R-:W-:Y:S02]  /*6c10*/  ISETP.NE.AND P0, PT, R101, RZ, PT ;  /* 0x000000ff6500720c */ /* 0x000fe40003f05270 */
[----:B------:R-:W-:Y:S02]  /*6c20*/  @P6 PRMT R74, R74, 0x654, R50 ;  /* 0x000006544a4a6816 */ /* 0x000fe40000000032 */
[----:B------:R-:W-:Y:S01]  /*6c30*/  SHF.L.U32 R50, R57, 0x10, RZ ;  /* 0x0000001039327819 */ /* 0x000fe200000006ff */
[C---:B-1----:R-:W-:Y:S01]  /*6c40*/  FMUL R0, R47.reuse, R4 ;  /* 0x000000042f007220 */ /* 0x042fe20000400000 */
[----:B------:R-:W-:Y:S01]  /*6c50*/  LOP3.LUT R4, R56, 0xffff0000, RZ, 0xc0, !PT ;  /* 0xffff000038047812 */ /* 0x000fe200078ec0ff */
[C---:B------:R-:W-:Y:S01]  /*6c60*/  FMUL R2, R47.reuse, R5 ;  /* 0x000000052f027220 */ /* 0x040fe20000400000 */
[----:B------:R-:W-:Y:S01]  /*6c70*/  FMUL R7, R47, R7 ;  /* 0x000000072f077220 */ /* 0x000fe20000400000 */
[----:B------:R-:W-:Y:S01]  /*6c80*/  FFMA R0, R49, R3, R0 ;  /* 0x0000000331007223 */ /* 0x000fe20000000000 */
[----:B------:R-:W-:Y:S01]  /*6c90*/  FMUL R3, R47, R6 ;  /* 0x000000062f037220 */ /* 0x000fe20000400000 */
[----:B------:R-:W-:Y:S01]  /*6ca0*/  FFMA R2, R49, R4, R2 ;  /* 0x0000000431027223 */ /* 0x000fe20000000002 */
[C---:B------:R-:W-:Y:S01]  /*6cb0*/  FMUL R4, R47.reuse, R8 ;  /* 0x000000082f047220 */ /* 0x040fe20000400000 */
[C---:B------:R-:W-:Y:S01]  /*6cc0*/  FMUL R8, R47.reuse, R12 ;  /* 0x0000000c2f087220 */ /* 0x040fe20000400000 */
[C---:B------:R-:W-:Y:S01]  /*6cd0*/  FMUL R12, R47.reuse, R16 ;  /* 0x000000102f0c7220 */ /* 0x040fe20000400000 */
[C---:B------:R-:W-:Y:S01]  /*6ce0*/  FMUL R16, R47.reuse, R20 ;  /* 0x000000142f107220 */ /* 0x040fe20000400000 */
[----:B------:R-:W-:Y:S01]  /*6cf0*/  F2FP.BF16.F32.PACK_AB R52, R2, R0 ;  /* 0x000000000234723e */ /* 0x000fe200000010ff */
[C---:B------:R-:W-:Y:S01]  /*6d00*/  FMUL R20, R47.reuse, R24 ;  /* 0x000000182f147220 */ /* 0x040fe20000400000 */
[C---:B------:R-:W-:Y:S01]  /*6d10*/  LOP3.LUT R0, R58.reuse, 0xffff0000, RZ, 0xc0, !PT ;  /* 0xffff00003a007812 */ /* 0x040fe200078ec0ff */
[----:B------:R-:W-:Y:S01]  /*6d20*/  FMUL R24, R47, R28 ;  /* 0x0000001c2f187220 */ /* 0x000fe20000400000 */
[----:B------:R-:W-:Y:S01]  /*6d30*/  SHF.L.U32 R2, R59, 0x10, RZ ;  /* 0x000000103b027819 */ /* 0x000fe200000006ff */
[C---:B------:R-:W-:Y:S01]  /*6d40*/  FMUL R28, R47.reuse, R32 ;  /* 0x000000202f1c7220 */ /* 0x040fe20000400000 */
[----:B------:R-:W-:Y:S01]  /*6d50*/  SHF.L.U32 R32, R58, 0x10, RZ ;  /* 0x000000103a207819 */ /* 0x000fe200000006ff */
[----:B------:R-:W-:Y:S01]  /*6d60*/  FMUL R5, R47, R9 ;  /* 0x000000092f057220 */ /* 0x000fe20000400000 */
[C---:B------:R-:W-:Y:S01]  /*6d70*/  FFMA R3, R49.reuse, R50, R3 ;  /* 0x0000003231037223 */ /* 0x040fe20000000003 */
[----:B------:R-:W-:Y:S01]  /*6d80*/  FFMA R7, R49, R51, R7 ;  /* 0x0000003331077223 */ /* 0x000fe20000000007 */
[----:B------:R-:W-:Y:S01]  /*6d90*/  FMUL R6, R47, R10 ;  /* 0x0000000a2f067220 */ /* 0x000fe20000400000 */
[----:B------:R-:W-:Y:S01]  /*6da0*/  FFMA R4, R49, R32, R4 ;  /* 0x0000002031047223 */ /* 0x000fe20000000004 */
[----:B------:R-:W-:Y:S01]  /*6db0*/  LOP3.LUT R32, R59, 0xffff0000, RZ, 0xc0, !PT ;  /* 0xffff00003b207812 */ /* 0x000fe200078ec0ff */
[----:B------:R-:W-:Y:S01]  /*6dc0*/  FFMA R5, R49, R0, R5 ;  /* 0x0000000031057223 */ /* 0x000fe20000000005 */
[C---:B------:R-:W-:Y:S01]  /*6dd0*/  SHF.L.U32 R0, R60.reuse, 0x10, RZ ;  /* 0x000000103c007819 */ /* 0x040fe200000006ff */
[----:B------:R-:W-:Y:S01]  /*6de0*/  FMUL R11, R47, R11 ;  /* 0x0000000b2f0b7220 */ /* 0x000fe20000400000 */
[----:B------:R-:W-:Y:S01]  /*6df0*/  F2FP.BF16.F32.PACK_AB R53, R7, R3 ;  /* 0x000000030735723e */ /* 0x000fe200000010ff */
[C---:B------:R-:W-:Y:S01]  /*6e00*/  FFMA R6, R49.reuse, R2, R6 ;  /* 0x0000000231067223 */ /* 0x040fe20000000006 */
[----:B------:R-:W-:Y:S01]  /*6e10*/  LOP3.LUT R2, R60, 0xffff0000, RZ, 0xc0, !PT ;  /* 0xffff00003c027812 */ /* 0x000fe200078ec0ff */
[----:B------:R-:W-:Y:S01]  /*6e20*/  FFMA R11, R49, R32, R11 ;  /* 0x00000020310b7223 */ /* 0x000fe2000000000b */
[----:B------:R-:W-:Y:S01]  /*6e30*/  SHF.L.U32 R3, R61, 0x10, RZ ;  /* 0x000000103d037819 */ /* 0x000fe200000006ff */
[----:B------:R-:W-:Y:S01]  /*6e40*/  FFMA R8, R49, R0, R8 ;  /* 0x0000000031087223 */ /* 0x000fe20000000008 */
[----:B------:R-:W-:Y:S01]  /*6e50*/  LOP3.LUT R0, R61, 0xffff0000, RZ, 0xc0, !PT ;  /* 0xffff00003d007812 */ /* 0x000fe200078ec0ff */
[----:B------:R-:W-:Y:S01]  /*6e60*/  FMUL R9, R47, R13 ;  /* 0x0000000d2f097220 */ /* 0x000fe20000400000 */
[----:B------:R-:W-:Y:S01]  /*6e70*/  F2FP.BF16.F32.PACK_AB R54, R5, R4 ;  /* 0x000000040536723e */ /* 0x000fe200000010ff */
[----:B------:R-:W-:Y:S01]  /*6e80*/  FMUL R10, R47, R14 ;  /* 0x0000000e2f0a7220 */ /* 0x000fe20000400000 */
[----:B------:R-:W-:Y:S01]  /*6e90*/  SHF.L.U32 R4, R77, 0x10, RZ ;  /* 0x000000104d047819 */ /* 0x000fe200000006ff */
[----:B------:R-:W-:Y:S01]  /*6ea0*/  FMUL R15, R47, R15 ;  /* 0x0000000f2f0f7220 */ /* 0x000fe20000400000 */
[----:B------:R-:W-:Y:S01]  /*6eb0*/  F2FP.BF16.F32.PACK_AB R55, R11, R6 ;  /* 0x000000060b37723e */ /* 0x000fe200000010ff */
[C---:B------:R-:W-:Y:S01]  /*6ec0*/  FFMA R9, R49.reuse, R2, R9 ;  /* 0x0000000231097223 */ /* 0x040fe20000000009 */
[C---:B------:R-:W-:Y:S01]  /*6ed0*/  SHF.L.U32 R2, R62.reuse, 0x10, RZ ;  /* 0x000000103e027819 */ /* 0x040fe200000006ff */
[C---:B------:R-:W-:Y:S01]  /*6ee0*/  FFMA R10, R49.reuse, R3, R10 ;  /* 0x00000003310a7223 */ /* 0x040fe2000000000a */
[----:B------:R-:W-:Y:S01]  /*6ef0*/  LOP3.LUT R3, R62, 0xffff0000, RZ, 0xc0, !PT ;  /* 0xffff00003e037812 */ /* 0x000fe200078ec0ff */
[----:B------:R-:W-:Y:S01]  /*6f00*/  FFMA R15, R49, R0, R15 ;  /* 0x00000000310f7223 */ /* 0x000fe2000000000f */
[----:B------:R-:W-:Y:S01]  /*6f10*/  SHF.L.U32 R0, R63, 0x10, RZ ;  /* 0x000000103f007819 */ /* 0x000fe200000006ff */
[----:B------:R-:W-:Y:S01]  /*6f20*/  FMUL R13, R47, R17 ;  /* 0x000000112f0d7220 */ /* 0x000fe20000400000 */
[----:B------:R-:W-:Y:S01]  /*6f30*/  F2FP.BF16.F32.PACK_AB R8, R9, R8 ;  /* 0x000000080908723e */ /* 0x000fe200000010ff */
[----:B------:R-:W-:Y:S01]  /*6f40*/  FMUL R14, R47, R18 ;  /* 0x000000122f0e7220 */ /* 0x000fe20000400000 */
[----:B------:R-:W-:Y:S01]  /*6f50*/  LOP3.LUT R5, R79, 0xffff0000, RZ, 0xc0, !PT ;  /* 0xffff00004f057812 */ /* 0x000fe200078ec0ff */
[----:B------:R-:W-:Y:S01]  /*6f60*/  FFMA R12, R49, R2, R12 ;  /* 0x00000002310c7223 */ /* 0x000fe2000000000c */
[----:B------:R-:W-:Y:S01]  /*6f70*/  LOP3.LUT R2, R63, 0xffff0000, RZ, 0xc0, !PT ;  /* 0xffff00003f027812 */ /* 0x000fe200078ec0ff */
[----:B------:R-:W-:Y:S01]  /*6f80*/  FFMA R13, R49, R3, R13 ;  /* 0x00000003310d7223 */ /* 0x000fe2000000000d */
[----:B------:R-:W-:Y:S01]  /*6f90*/  SHF.L.U32 R3, R69, 0x10, RZ ;  /* 0x0000001045037819 */ /* 0x000fe200000006ff */
[----:B------:R-:W-:Y:S01]  /*6fa0*/  FFMA R14, R49, R0, R14 ;  /* 0x00000000310e7223 */ /* 0x000fe2000000000e */
[C---:B------:R-:W-:Y:S01]  /*6fb0*/  SHF.L.U32 R0, R68.reuse, 0x10, RZ ;  /* 0x0000001044007819 */ /* 0x040fe200000006ff */
[----:B------:R-:W-:Y:S01]  /*6fc0*/  FMUL R19, R47, R19 ;  /* 0x000000132f137220 */ /* 0x000fe20000400000 */
[----:B------:R-:W-:Y:S01]  /*6fd0*/  F2FP.BF16.F32.PACK_AB R9, R15, R10 ;  /* 0x0000000a0f09723e */ /* 0x000fe200000010ff */
[----:B------:R-:W-:Y:S01]  /*6fe0*/  FMUL R17, R47, R21 ;  /* 0x000000152f117220 */ /* 0x000fe20000400000 */
[----:B------:R-:W-:Y:S01]  /*6ff0*/  F2FP.BF16.F32.PACK_AB R10, R13, R12 ;  /* 0x0000000c0d0a723e */ /* 0x000fe200000010ff */
[C---:B------:R-:W-:Y:S01]  /*7000*/  FFMA R19, R49.reuse, R2, R19 ;  /* 0x0000000231137223 */ /* 0x040fe20000000013 */
[----:B------:R-:W-:Y:S01]  /*7010*/  LOP3.LUT R2, R68, 0xffff0000, RZ, 0xc0, !PT ;  /* 0xffff000044027812 */ /* 0x000fe200078ec0ff */
[----:B------:R-:W-:Y:S01]  /*7020*/  FFMA R16, R49, R0, R16 ;  /* 0x0000000031107223 */ /* 0x000fe20000000010 */
[----:B------:R-:W-:Y:S01]  /*7030*/  LOP3.LUT R0, R69, 0xffff0000, RZ, 0xc0, !PT ;  /* 0xffff000045007812 */ /* 0x000fe200078ec0ff */
[----:B------:R-:W-:Y:S01]  /*7040*/  FMUL R18, R47, R22 ;  /* 0x000000162f127220 */ /* 0x000fe20000400000 */
[----:B------:R-:W-:Y:S01]  /*7050*/  F2FP.BF16.F32.PACK_AB R11, R19, R14 ;  /* 0x0000000e130b723e */ /* 0x000fe200000010ff */
[----:B------:R-:W-:Y:S01]  /*7060*/  FMUL R23, R47, R23 ;  /* 0x000000172f177220 */ /* 0x000fe20000400000 */
[C---:B------:R-:W-:Y:S01]  /*7070*/  FFMA R17, R49.reuse, R2, R17 ;  /* 0x0000000231117223 */ /* 0x040fe20000000011 */
[C---:B------:R-:W-:Y:S01]  /*7080*/  SHF.L.U32 R2, R70.reuse, 0x10, RZ ;  /* 0x0000001046027819 */ /* 0x040fe200000006ff */
[----:B------:R-:W-:Y:S01]  /*7090*/  FFMA R18, R49, R3, R18 ;  /* 0x0000000331127223 */ /* 0x000fe20000000012 */
[----:B------:R-:W-:Y:S01]  /*70a0*/  SHF.L.U32 R3, R71, 0x10, RZ ;  /* 0x0000001047037819 */ /* 0x000fe200000006ff */
[----:B------:R-:W-:Y:S01]  /*70b0*/  FFMA R23, R49, R0, R23 ;  /* 0x0000000031177223 */ /* 0x000fe20000000017 */
[----:B------:R-:W-:Y:S01]  /*70c0*/  LOP3.LUT R0, R70, 0xffff0000, RZ, 0xc0, !PT ;  /* 0xffff000046007812 */ /* 0x000fe200078ec0ff */
[----:B------:R-:W-:Y:S01]  /*70d0*/  FMUL R21, R47, R25 ;  /* 0x000000192f157220 */ /* 0x000fe20000400000 */
[----:B------:R-:W-:Y:S01]  /*70e0*/  F2FP.BF16.F32.PACK_AB R16, R17, R16 ;  /* 0x000000101110723e */ /* 0x000fe200000010ff */
[----:B------:R-:W-:Y:S01]  /*70f0*/  FMUL R22, R47, R26 ;  /* 0x0000001a2f167220 */ /* 0x000fe20000400000 */
[----:B------:R-:W-:Y:S01]  /*7100*/  F2FP.BF16.F32.PACK_AB R17, R23, R18 ;  /* 0x000000121711723e */ /* 0x000fe200000010ff */
[C---:B------:R-:W-:Y:S01]  /*7110*/  FFMA R20, R49.reuse, R2, R20 ;  /* 0x0000000231147223 */ /* 0x040fe20000000014 */
[C---:B------:R-:W-:Y:S01]  /*7120*/  SHF.L.U32 R2, R76.reuse, 0x10, RZ ;  /* 0x000000104c027819 */ /* 0x040fe200000006ff */
[----:B------:R1:W-:Y:S01]  /*7130*/  STSM.16.M88.4 [R107+0x2400], R52 ;  /* 0x002400346b007844 */ /* 0x0003e20000000200 */
[----:B------:R-:W-:Y:S01]  /*7140*/  FFMA R21, R49, R0, R21 ;  /* 0x0000000031157223 */ /* 0x000fe20000000015 */
[----:B------:R-:W-:Y:S01]  /*7150*/  LOP3.LUT R0, R71, 0xffff0000, RZ, 0xc0, !PT ;  /* 0xffff000047007812 */ /* 0x000fe200078ec0ff */
[----:B------:R-:W-:Y:S01]  /*7160*/  FFMA R22, R49, R3, R22 ;  /* 0x0000000331167223 */ /* 0x000fe20000000016 */
[----:B------:R-:W-:Y:S04]  /*7170*/  LOP3.LUT R3, R76, 0xffff0000, RZ, 0xc0, !PT ;  /* 0xffff00004c037812 */ /* 0x000fe800078ec0ff */
[----:B------:R1:W-:Y:S01]  /*7180*/  STSM.16.M88.4 [R106+0x2400], R8 ;  /* 0x002400086a007844 */ /* 0x0003e20000000200 */
[----:B------:R-:W-:Y:S01]  /*7190*/  F2FP.BF16.F32.PACK_AB R18, R21, R20 ;  /* 0x000000141512723e */ /* 0x000fe200000010ff */
[C---:B------:R-:W-:Y:S01]  /*71a0*/  FMUL R27, R47.reuse, R27 ;  /* 0x0000001b2f1b7220 */ /* 0x040fe20000400000 */
[C---:B------:R-:W-:Y:S01]  /*71b0*/  FMUL R25, R47.reuse, R29 ;  /* 0x0000001d2f197220 */ /* 0x040fe20000400000 */
[C---:B------:R-:W-:Y:S01]  /*71c0*/  FMUL R26, R47.reuse, R30 ;  /* 0x0000001e2f1a7220 */ /* 0x040fe20000400000 */
[----:B------:R-:W-:Y:S01]  /*71d0*/  FMUL R31, R47, R31 ;  /* 0x0000001f2f1f7220 */ /* 0x000fe20000400000 */
[----:B------:R-:W-:Y:S01]  /*71e0*/  FFMA R27, R49, R0, R27 ;  /* 0x00000000311b7223 */ /* 0x000fe2000000001b */
[----:B------:R-:W-:Y:S01]  /*71f0*/  LOP3.LUT R0, R77, 0xffff0000, RZ, 0xc0, !PT ;  /* 0xffff00004d007812 */ /* 0x000fe200078ec0ff */
[C---:B------:R-:W-:Y:S01]  /*7200*/  FFMA R24, R49.reuse, R2, R24 ;  /* 0x0000000231187223 */ /* 0x040fe20000000018 */
[C---:B------:R-:W-:Y:S01]  /*7210*/  FFMA R25, R49.reuse, R3, R25 ;  /* 0x0000000331197223 */ /* 0x040fe20000000019 */
[C---:B------:R-:W-:Y:S01]  /*7220*/  SHF.L.U32 R2, R78.reuse, 0x10, RZ ;  /* 0x000000104e027819 */ /* 0x040fe200000006ff */
[----:B------:R-:W-:Y:S01]  /*7230*/  FFMA R26, R49, R4, R26 ;  /* 0x00000004311a7223 */ /* 0x000fe2000000001a */
[----:B------:R-:W-:Y:S01]  /*7240*/  LOP3.LUT R3, R78, 0xffff0000, RZ, 0xc0, !PT ;  /* 0xffff00004e037812 */ /* 0x000fe200078ec0ff */
[----:B------:R-:W-:Y:S01]  /*7250*/  FMUL R29, R47, R33 ;  /* 0x000000212f1d7220 */ /* 0x000fe20000400000 */
[----:B------:R-:W-:Y:S01]  /*7260*/  SHF.L.U32 R4, R79, 0x10, RZ ;  /* 0x000000104f047819 */ /* 0x000fe200000006ff */
[----:B------:R-:W-:Y:S01]  /*7270*/  FMUL R30, R47, R34 ;  /* 0x000000222f1e7220 */ /* 0x000fe20000400000 */
[----:B------:R-:W-:Y:S01]  /*7280*/  FFMA R31, R49, R0, R31 ;  /* 0x00000000311f7223 */ /* 0x000fe2000000001f */
[----:B------:R-:W-:Y:S01]  /*7290*/  FMUL R35, R47, R35 ;  /* 0x000000232f237220 */ /* 0x000fe20000400000 */
[C---:B------:R-:W-:Y:S01]  /*72a0*/  FFMA R28, R49.reuse, R2, R28 ;  /* 0x00000002311c7223 */ /* 0x040fe2000000001c */
[C---:B------:R-:W-:Y:S01]  /*72b0*/  FFMA R29, R49.reuse, R3, R29 ;  /* 0x00000003311d7223 */ /* 0x040fe2000000001d */
[C---:B------:R-:W-:Y:S01]  /*72c0*/  FFMA R30, R49.reuse, R4, R30 ;  /* 0x00000004311e7223 */ /* 0x040fe2000000001e */
[----:B------:R-:W-:Y:S01]  /*72d0*/  FFMA R35, R49, R5, R35 ;  /* 0x0000000531237223 */ /* 0x000fe20000000023 */
[----:B------:R-:W-:Y:S02]  /*72e0*/  F2FP.BF16.F32.PACK_AB R19, R27, R22 ;  /* 0x000000161b13723e */ /* 0x000fe400000010ff */
[----:B------:R-:W-:Y:S02]  /*72f0*/  F2FP.BF16.F32.PACK_AB R24, R25, R24 ;  /* 0x000000181918723e */ /* 0x000fe400000010ff */
[----:B------:R-:W-:Y:S01]  /*7300*/  F2FP.BF16.F32.PACK_AB R25, R31, R26 ;  /* 0x0000001a1f19723e */ /* 0x000fe200000010ff */
[----:B------:R1:W-:Y:S01]  /*7310*/  STSM.16.M88.4 [R108+0x2000], R16 ;  /* 0x002000106c007844 */ /* 0x0003e20000000200 */
[----:B------:R-:W-:Y:S02]  /*7320*/  F2FP.BF16.F32.PACK_AB R26, R29, R28 ;  /* 0x0000001c1d1a723e */ /* 0x000fe400000010ff */
[----:B------:R-:W-:Y:S02]  /*7330*/  F2FP.BF16.F32.PACK_AB R27, R35, R30 ;  /* 0x0000001e231b723e */ /* 0x000fe400000010ff */
[----:B------:R-:W-:Y:S02]  /*7340*/  LEA R0, R65, UR36, 0x3 ;  /* 0x0000002441007c11 */ /* 0x000fe4000f8e18ff */
[----:B------:R-:W-:Y:S01]  /*7350*/  @P6 SHF.L.U32 R2, R98, 0x1f, RZ ;  /* 0x0000001f62026819 */ /* 0x000fe200000006ff */
[----:B------:R1:W-:Y:S01]  /*7360*/  STSM.16.M88.4 [R109+0x2000], R24 ;  /* 0x002000186d007844 */ /* 0x0003e20000000200 */
        /* <DEDUP_REMOVED lines=8> */
[----:B------:R-:W-:Y:S02]  /*73f0*/  UIADD3 UR8, UP0, UPT, UR52, 0x680, URZ ;  /* 0x0000068034087890 */ /* 0x000fe4000ff1e0ff */
[----:B------:R-:W-:Y:S02]  /*7400*/  UIADD3 UR5, UPT, UPT, UR41, 0x40, URZ ;  /* 0x0000004029057890 */ /* 0x000fe4000fffe0ff */
[----:B------:R-:W-:Y:S02]  /*7410*/  UIADD3 UR4, UPT, UPT, UR36, 0x2400, URZ ;  /* 0x0000240024047890 */ /* 0x000fe4000fffe0ff */
[----:B------:R-:W-:Y:S01]  /*7420*/  UIADD3.X UR9, UPT, UPT, URZ, UR53, URZ, UP0, !UPT ;  /* 0x00000035ff097290 */ /* 0x000fe200087fe4ff */
[----:B------:R-:W-:Y:S01]  /*7430*/  UMOV UR6, UR42 ;  /* 0x0000002a00067c82 */ /* 0x000fe20008000000 */
[----:B------:R-:W-:Y:S07]  /*7440*/  UMOV UR7, UR44 ;  /* 0x0000002c00077c82 */ /* 0x000fee0008000000 */
[----:B------:R2:W-:Y:S01]  /*7450*/  UTMASTG.3D [UR4], [UR8] ;  /* 0x00000004080073b5 */ /* 0x0005e20008010000 */
[----:B------:R0:W-:Y:S01]  /*7460*/  UTMACMDFLUSH ;  /* 0x00000000000079b7 */ /* 0x0001e20000000000 */
[----:B--2---:R-:W-:Y:S04]  /*7470*/  DEPBAR.LE SB0, 0x1 ;  /* 0x000080400000791a */ /* 0x004fe80000000000 */
.L_x_108:
[----:B------:R-:W-:Y:S05]  /*7480*/  BSYNC.RECONVERGENT B0 ;  /* 0x0000000000007941 */ /* 0x000fea0003800200 */
.L_x_107:
[----:B------:R-:W-:Y:S01]  /*7490*/  BAR.SYNC.DEFER_BLOCKING 0x1, 0x80 ;  /* 0x0042000000007b1d */ /* 0x000fe20000010000 */
[----:B------:R-:W-:Y:S04]  /*74a0*/  UIADD3 UR40, UPT, UPT, UR51, 0x1, URZ ;  /* 0x0000000133287890 */ /* 0x000fe8000fffe0ff */
[----:B------:R-:W-:Y:S04]  /*74b0*/  UISETP.NE.AND UP0, UPT, UR40, 0x4, UPT ;  /* 0x000000042800788c */ /* 0x000fe8000bf05270 */
[----:B------:R-:W-:Y:S01]  /*74c0*/  USEL UR40, UR40, URZ, UP0 ;  /* 0x000000ff28287287 */ /* 0x000fe20008000000 */
[----:B------:R2:W-:Y:S01]  /*74d0*/  @P6 SYNCS.ARRIVE.TRANS64.RED.A1T0 RZ, [R74+URZ], RZ ;  /* 0x000000ff4aff69a7 */ /* 0x0005e200081004ff */
[----:B------:R-:W-:Y:S01]  /*74e0*/  BSSY B1, `(.L_x_109) ;  /* 0x0000018000017945 */ /* 0x000fe20003800000 */
[----:B------:R-:W3:Y:S02]  /*74f0*/  @P6 SYNCS.PHASECHK.TRANS64.TRYWAIT P0, [R0+URZ+0x40], R2 ;  /* 0x00004002000065a7 */ /* 0x000ee400080011ff */
[----:B---3--:R-:W-:Y:S01]  /*7500*/  @P6 SEL R67, RZ, 0x1, !P0 ;  /* 0x00000001ff436807 */ /* 0x008fe20004000000 */
[----:B--2---:R-:W-:Y:S06]  /*7510*/  @!P6 BRA `(.L_x_110) ;  /* 0x000000000050e947 */ /* 0x004fec0003800000 */
        /* <DEDUP_REMOVED lines=8> */
[----:B------:R-:W-:Y:S04]  /*75a0*/  SHF.L.U32 R5, R98, 0x1f, RZ ;  /* 0x0000001f62057819 */ /* 0x000fe800000006ff */
[----:B------:R-:W2:Y:S02]  /*75b0*/  SYNCS.PHASECHK.TRANS64.TRYWAIT P0, [R0+URZ+0x40], R5 ;  /* 0x00004005000075a7 */ /* 0x000ea400080011ff */
[----:B--2---:R-:W-:Y:S05]  /*75c0*/  @!P0 BRA `(.L_x_113) ;  /* 0x0000002400708947 */ /* 0x004fea0003800000 */
.L_x_112:
[----:B------:R-:W-:Y:S05]  /*75d0*/  BSYNC B0 ;  /* 0x0000000000007941 */ /* 0x000fea0003800000 */
.L_x_111:
[----:B------:R-:W-:Y:S02]  /*75e0*/  ISETP.NE.AND P0, PT, R72, RZ, PT ;  /* 0x000000ff4800720c */ /* 0x000fe40003f05270 */
[----:B------:R-:W-:Y:S11]  /*75f0*/  IADD3 R65, PT, PT, R65, 0x1, RZ ;  /* 0x0000000141417810 */ /* 0x000ff60007ffe0ff */
[----:B--2---:R-:W-:Y:S01]  /*7600*/  @P0 IMAD.IADD R0, R99, 0x1, R2 ;  /* 0x0000000163000824 */ /* 0x004fe200078e0202 */
[----:B------:R-:W-:Y:S05]  /*7610*/  @P0 WARPSYNC.ALL ;  /* 0x0000000000000948 */ /* 0x000fea0003800000 */
[----:B------:R2:W3:Y:S04]  /*7620*/  @P0 LDSM.16.M88.4 R56, [R4+UR36+0x400] ;  /* 0x000400240438083b */ /* 0x0004e80008000200 */
[----:B------:R2:W4:Y:S04]  /*7630*/  @P0 LDSM.16.M88.4 R60, [R3+0x400] ;  /* 0x00040000033c083b */ /* 0x0005280000000200 */
[----:B------:R2:W1:Y:S04]  /*7640*/  @P0 LDSM.16.M88.4 R68, [R2+0x400] ;  /* 0x000400000244083b */ /* 0x0004680000000200 */
[----:B------:R2:W1:Y:S02]  /*7650*/  @P0 LDSM.16.M88.4 R76, [R0+0x400] ;  /* 0x00040000004c083b */ /* 0x0004640000000200 */
.L_x_110:
[----:B------:R-:W-:Y:S05]  /*7660*/  BSYNC B1 ;  /* 0x0000000000017941 */ /* 0x000fea0003800000 */
.L_x_109:
[----:B--2---:R-:W-:Y:S05]  /*7670*/  VIADD R0, R48, 0x80 ;  /* 0x0000008030007836 */ /* 0x004fea0000000000 */
        /* <DEDUP_REMOVED lines=20> */
.L_x_114:
[----:B------:R-:W-:Y:S01]  /*77c0*/  ISETP.NE.AND P6, PT, R105, RZ, PT ;  /* 0x000000ff6900720c */ /* 0x000fe20003fc5270 */
[----:B------:R-:W-:Y:S05]  /*77d0*/  WARPSYNC.ALL ;  /* 0x0000000000007948 */ /* 0x000fea0003800000 */
[----:B------:R-:W-:Y:S01]  /*77e0*/  R2UR UR4, R48 ;  /* 0x00000000300472ca */ /* 0x000fe200000e0000 */
[----:B------:R-:W-:Y:S01]  /*77f0*/  BSSY.RECONVERGENT B0, `(.L_x_115) ;  /* 0x000008f000007945 */ /* 0x000fe20003800200 */
[----:B------:R-:W-:Y:S02]  /*7800*/  MOV R50, UR40 ;  /* 0x0000002800327c02 */ /* 0x000fe40008000f00 */
[----:B---3--:R-:W-:Y:S02]  /*7810*/  SHF.L.U32 R3, R56, 0x10, RZ ;  /* 0x0000001038037819 */ /* 0x008fe400000006ff */
        /* <DEDUP_REMOVED lines=33> */
[C---:B----4-:R-:W-:Y:S01]  /*7a30*/  SHF.L.U32 R0, R60.reuse, 0x10, RZ ;  /* 0x000000103c007819 */ /* 0x050fe200000006ff */
        /* <DEDUP_REMOVED lines=106> */
.L_x_116:
[----:B------:R-:W-:Y:S05]  /*80e0*/  BSYNC.RECONVERGENT B0 ;  /* 0x0000000000007941 */ /* 0x000fea0003800200 */
.L_x_115:
        /* <DEDUP_REMOVED lines=20> */
.L_x_120:
[----:B------:R-:W-:Y:S05]  /*8230*/  BSYNC B0 ;  /* 0x0000000000007941 */ /* 0x000fea0003800000 */
.L_x_119:
[----:B------:R-:W-:Y:S11]  /*8240*/  ISETP.NE.AND P0, PT, R72, RZ, PT ;  /* 0x000000ff4800720c */ /* 0x000ff60003f05270 */
[----:B------:R-:W-:Y:S02]  /*8250*/  @!UPT UIADD3 URZ, UPT, UPT, URZ, URZ, URZ ;  /* 0x000000fffffff290 */ /* 0x000fe4000fffe0ff */
[----:B--2---:R-:W-:Y:S01]  /*8260*/  @P0 IADD3 R0, PT, PT, R99, R73, RZ ;  /* 0x0000004963000210 */ /* 0x004fe20007ffe0ff */
[----:B------:R-:W-:Y:S05]  /*8270*/  @P0 WARPSYNC.ALL ;  /* 0x0000000000000948 */ /* 0x000fea0003800000 */
[----:B------:R2:W3:Y:S04]  /*8280*/  @P0 LDSM.16.M88.4 R56, [R65+UR36+0x400] ;  /* 0x000400244138083b */ /* 0x0004e80008000200 */
[----:B------:R2:W4:Y:S04]  /*8290*/  @P0 LDSM.16.M88.4 R60, [R3+0x400] ;  /* 0x00040000033c083b */ /* 0x0005280000000200 */
[----:B------:R2:W1:Y:S04]  /*82a0*/  @P0 LDSM.16.M88.4 R68, [R73+0x400] ;  /* 0x000400004944083b */ /* 0x0004680000000200 */
[----:B------:R2:W1:Y:S02]  /*82b0*/  @P0 LDSM.16.M88.4 R76, [R0+0x400] ;  /* 0x00040000004c083b */ /* 0x0004640000000200 */
.L_x_118:
[----:B------:R-:W-:Y:S05]  /*82c0*/  BSYNC B1 ;  /* 0x0000000000017941 */ /* 0x000fea0003800000 */
.L_x_117:
        /* <DEDUP_REMOVED lines=21> */
.L_x_122:
[----:B------:R-:W-:Y:S01]  /*8420*/  ISETP.NE.AND P0, PT, R101, RZ, PT ;  /* 0x000000ff6500720c */ /* 0x000fe20003f05270 */
[----:B------:R-:W-:Y:S05]  /*8430*/  WARPSYNC.ALL ;  /* 0x0000000000007948 */ /* 0x000fea0003800000 */
[----:B------:R-:W-:Y:S01]  /*8440*/  R2UR UR4, R48 ;  /* 0x00000000300472ca */ /* 0x000fe200000e0000 */
[----:B------:R-:W-:Y:S01]  /*8450*/  BSSY.RECONVERGENT B0, `(.L_x_123) ;  /* 0x000008c000007945 */ /* 0x000fe20003800200 */
[C---:B---3--:R-:W-:Y:S02]  /*8460*/  SHF.L.U32 R0, R56.reuse, 0x10, RZ ;  /* 0x0000001038007819 */ /* 0x048fe400000006ff */
[----:B------:R-:W-:Y:S02]  /*8470*/  LOP3.LUT R2, R56, 0xffff0000, RZ, 0xc0, !PT ;  /* 0xffff000038027812 */ /* 0x000fe400078ec0ff */
[C---:B------:R-:W-:Y:S02]  /*8480*/  SHF.L.U32 R3, R57.reuse, 0x10, RZ ;  /* 0x0000001039037819 */ /* 0x040fe400000006ff */
[----:B------:R-:W-:Y:S02]  /*8490*/  LOP3.LUT R48, R57, 0xffff0000, RZ, 0xc0, !PT ;  /* 0xffff000039307812 */ /* 0x000fe400078ec0ff */
[C---:B------:R-:W-:Y:S02]  /*84a0*/  SHF.L.U32 R50, R58.reuse, 0x10, RZ ;  /* 0x000000103a327819 */ /* 0x040fe400000006ff */
[----:B------:R-:W-:Y:S01]  /*84b0*/  LOP3.LUT R51, R58, 0xffff0000, RZ, 0xc0, !PT ;  /* 0xffff00003a337812 */ /* 0x000fe200078ec0ff */
[----:B-1----:R-:W1:Y:S01]  /*84c0*/  LDTM.16dp256bit.x8 R4, tmem[UR4+0xc0] ;  /* 0x0000c004000479ee */ /* 0x002e6200081a0000 */
[C---:B------:R-:W-:Y:S01]  /*84d0*/  SHF.L.U32 R52, R59.reuse, 0x10, RZ ;  /* 0x000000103b347819 */ /* 0x040fe200000006ff */
[----:B------:R-:W-:Y:S01]  /*84e0*/  NOP ;  /* 0x0000000000007918 */ /* 0x000fe20000000000 */
[----:B------:R-:W-:Y:S02]  /*84f0*/  LOP3.LUT R53, R59, 0xffff0000, RZ, 0xc0, !PT ;  /* 0xffff00003b357812 */ /* 0x000fe400078ec0ff */
[----:B------:R-:W-:Y:S02]  /*8500*/  R2UR UR5, R64 ;  /* 0x00000000400572ca */ /* 0x000fe400000e0000 */
[C---:B----4-:R-:W-:Y:S02]  /*8510*/  SHF.L.U32 R54, R60.reuse, 0x10, RZ ;  /* 0x000000103c367819 */ /* 0x050fe400000006ff */
[----:B------:R-:W-:Y:S02]  /*8520*/  LOP3.LUT R55, R60, 0xffff0000, RZ, 0xc0, !PT ;  /* 0xffff00003c377812 */ /* 0x000fe400078ec0ff */
[C---:B------:R-:W-:Y:S02]  /*8530*/  SHF.L.U32 R56, R61.reuse, 0x10, RZ ;  /* 0x000000103d387819 */ /* 0x040fe400000006ff */
[----:B------:R-:W-:Y:S02]  /*8540*/  LOP3.LUT R57, R61, 0xffff0000, RZ, 0xc0, !PT ;  /* 0xffff00003d397812 */ /* 0x000fe400078ec0ff */
[C---:B------:R-:W-:Y:S02]  /*8550*/  SHF.L.U32 R58, R62.reuse, 0x10, RZ ;  /* 0x000000103e3a7819 */ /* 0x040fe400000006ff */
[----:B------:R-:W-:Y:S01]  /*8560*/  LOP3.LUT R59, R62, 0xffff0000, RZ, 0xc0, !PT ;  /* 0xffff00003e3b7812 */ /* 0x000fe200078ec0ff */
[----:B------:R-:W-:Y:S01]  /*8570*/  UIADD3 UR5, UPT, UPT, UR5, 0xd0, URZ ;  /* 0x000000d005057890 */ /* 0x000fe2000fffe0ff */
[C---:B------:R-:W-:Y:S02]  /*8580*/  SHF.L.U32 R60, R63.reuse, 0x10, RZ ;  /* 0x000000103f3c7819 */ /* 0x040fe400000006ff */
[----:B------:R-:W-:Y:S01]  /*8590*/  LOP3.LUT R61, R63, 0xffff0000, RZ, 0xc0, !PT ;  /* 0xffff00003f3d7812 */ /* 0x000fe200078ec0ff */
[----:B------:R-:W-:Y:S01]  /*85a0*/  UPRMT UR5, UR37, 0x654, UR5 ;  /* 0x0000065425057896 */ /* 0x000fe20008000005 */
[C---:B------:R-:W-:Y:S01]  /*85b0*/  SHF.L.U32 R62, R68.reuse, 0x10, RZ ;  /* 0x00000010443e7819 */ /* 0x040fe200000006ff */
[C---:B-1----:R-:W-:Y:S01]  /*85c0*/  FMUL R4, R47.reuse, R4 ;  /* 0x000000042f047220 */ /* 0x042fe20000400000 */
[C---:B------:R-:W-:Y:S01]  /*85d0*/  FMUL R5, R47.reuse, R5 ;  /* 0x000000052f057220 */ /* 0x040fe20000400000 */
[----:B------:R-:W-:Y:S01]  /*85e0*/  FMUL R6, R47, R6 ;  /* 0x000000062f067220 */ /* 0x000fe20000400000 */
[----:B------:R-:W-:Y:S01]  /*85f0*/  LOP3.LUT R63, R68, 0xffff0000, RZ, 0xc0, !PT ;  /* 0xffff0000443f7812 */ /* 0x000fe200078ec0ff */
[C---:B------:R-:W-:Y:S01]  /*8600*/  FFMA R4, R49.reuse, R0, R4 ;  /* 0x0000000031047223 */ /* 0x040fe20000000004 */
[----:B------:R-:W-:Y:S01]  /*8610*/  FFMA R5, R49, R2, R5 ;  /* 0x0000000231057223 */ /* 0x000fe20000000005 */
[----:B------:R-:W-:Y:S01]  /*8620*/  SHF.L.U32 R64, R69, 0x10, RZ ;  /* 0x0000001045407819 */ /* 0x000fe200000006ff */
[----:B------:R-:W-:Y:S01]  /*8630*/  SYNCS.ARRIVE.TRANS64.RED.A1T0 RZ, [UR5], RZ ;  /* 0x000000ffffff79a7 */ /* 0x000fe20008100405 */
[----:B------:R-:W-:Y:S01]  /*8640*/  FFMA R6, R49, R3, R6 ;  /* 0x0000000331067223 */ /* 0x000fe20000000006 */
[----:B------:R-:W-:Y:S01]  /*8650*/  FMUL R7, R47, R7 ;  /* 0x000000072f077220 */ /* 0x000fe20000400000 */
[----:B------:R-:W-:Y:S01]  /*8660*/  LOP3.LUT R65, R69, 0xffff0000, RZ, 0xc0, !PT ;  /* 0xffff000045417812 */ /* 0x000fe200078ec0ff */
[----:B------:R-:W-:Y:S01]  /*8670*/  FMUL R8, R47, R8 ;  /* 0x000000082f087220 */ /* 0x000fe20000400000 */
[----:B------:R-:W-:Y:S01]  /*8680*/  F2FP.BF16.F32.PACK_AB R4, R5, R4 ;  /* 0x000000040504723e */ /* 0x000fe200000010ff */
[----:B------:R-:W-:Y:S01]  /*8690*/  FFMA R7, R49, R48, R7 ;  /* 0x0000003031077223 */ /* 0x000fe20000000007 */
[----:B------:R-:W-:Y:S01]  /*86a0*/  FMUL R9, R47, R9 ;  /* 0x000000092f097220 */ /* 0x000fe20000400000 */
[----:B------:R-:W-:Y:S01]  /*86b0*/  FFMA R8, R49, R50, R8 ;  /* 0x0000003231087223 */ /* 0x000fe20000000008 */
[C---:B------:R-:W-:Y:S01]  /*86c0*/  SHF.L.U32 R66, R70.reuse, 0x10, RZ ;  /* 0x0000001046427819 */ /* 0x040fe200000006ff */
[----:B------:R-:W-:Y:S01]  /*86d0*/  FMUL R0, R47, R10 ;  /* 0x0000000a2f007220 */ /* 0x000fe20000400000 */
[----:B------:R-:W-:Y:S01]  /*86e0*/  F2FP.BF16.F32.PACK_AB R5, R7, R6 ;  /* 0x000000060705723e */ /* 0x000fe200000010ff */
[----:B------:R-:W-:Y:S01]  /*86f0*/  FFMA R9, R49, R51, R9 ;  /* 0x0000003331097223 */ /* 0x000fe20000000009 */
[----:B------:R-:W-:Y:S01]  /*8700*/  FMUL R2, R47, R11 ;  /* 0x0000000b2f027220 */ /* 0x000fe20000400000 */
[----:B------:R-:W-:Y:S01]  /*8710*/  FFMA R0, R49, R52, R0 ;  /* 0x0000003431007223 */ /* 0x000fe20000000000 */
[----:B------:R-:W-:Y:S01]  /*8720*/  LOP3.LUT R67, R70, 0xffff0000, RZ, 0xc0, !PT ;  /* 0xffff000046437812 */ /* 0x000fe200078ec0ff */
[----:B------:R-:W-:Y:S01]  /*8730*/  FMUL R3, R47, R12 ;  /* 0x0000000c2f037220 */ /* 0x000fe20000400000 */
[----:B------:R-:W-:Y:S01]  /*8740*/  F2FP.BF16.F32.PACK_AB R6, R9, R8 ;  /* 0x000000080906723e */ /* 0x000fe200000010ff */
[----:B------:R-:W-:Y:S01]  /*8750*/  FFMA R2, R49, R53, R2 ;  /* 0x0000003531027223 */ /* 0x000fe20000000002 */
[----:B------:R-:W-:Y:S01]  /*8760*/  FMUL R10, R47, R13 ;  /* 0x0000000d2f0a7220 */ /* 0x000fe20000400000 */
[----:B------:R-:W-:Y:S01]  /*8770*/  FFMA R3, R49, R54, R3 ;  /* 0x0000003631037223 */ /* 0x000fe20000000003 */
[----:B------:R-:W-:Y:S01]  /*8780*/  SHF.L.U32 R68, R71, 0x10, RZ ;  /* 0x0000001047447819 */ /* 0x000fe200000006ff */
[----:B------:R-:W-:Y:S01]  /*8790*/  FMUL R11, R47, R14 ;  /* 0x0000000e2f0b7220 */ /* 0x000fe20000400000 */
[----:B------:R-:W-:Y:S01]  /*87a0*/  F2FP.BF16.F32.PACK_AB R7, R2, R0 ;  /* 0x000000000207723e */ /* 0x000fe200000010ff */
[----:B------:R-:W-:Y:S01]  /*87b0*/  FFMA R10, R49, R55, R10 ;  /* 0x00000037310a7223 */ /* 0x000fe2000000000a */
[----:B------:R-:W-:Y:S01]  /*87c0*/  FMUL R15, R47, R15 ;  /* 0x0000000f2f0f7220 */ /* 0x000fe20000400000 */
[----:B------:R-:W-:Y:S01]  /*87d0*/  FFMA R11, R49, R56, R11 ;  /* 0x00000038310b7223 */ /* 0x000fe2000000000b */
[----:B------:R-:W-:Y:S01]  /*87e0*/  LOP3.LUT R69, R71, 0xffff0000, RZ, 0xc0, !PT ;  /* 0xffff000047457812 */ /* 0x000fe200078ec0ff */
[----:B------:R1:W-:Y:S01]  /*87f0*/  STSM.16.M88.4 [R107+0x6400], R4 ;  /* 0x006400046b007844 */ /* 0x0003e20000000200 */
[----:B------:R-:W-:Y:S01]  /*8800*/  F2FP.BF16.F32.PACK_AB R8, R10, R3 ;  /* 0x000000030a08723e */ /* 0x000fe200000010ff */
[----:B------:R-:W-:Y:S01]  /*8810*/  FFMA R15, R49, R57, R15 ;  /* 0x00000039310f7223 */ /* 0x000fe2000000000f */
[C---:B------:R-:W-:Y:S01]  /*8820*/  FMUL R12, R47.reuse, R16 ;  /* 0x000000102f0c7220 */ /* 0x040fe20000400000 */
[C---:B------:R-:W-:Y:S01]  /*8830*/  FMUL R13, R47.reuse, R17 ;  /* 0x000000112f0d7220 */ /* 0x040fe20000400000 */
[----:B------:R-:W-:Y:S01]  /*8840*/  FMUL R14, R47, R18 ;  /* 0x000000122f0e7220 */ /* 0x000fe20000400000 */
[C---:B------:R-:W-:Y:S01]  /*8850*/  SHF.L.U32 R70, R76.reuse, 0x10, RZ ;  /* 0x000000104c467819 */ /* 0x040fe200000006ff */
[----:B------:R-:W-:Y:S01]  /*8860*/  FFMA R12, R49, R58, R12 ;  /* 0x0000003a310c7223 */ /* 0x000fe2000000000c */
[----:B------:R-:W-:Y:S01]  /*8870*/  F2FP.BF16.F32.PACK_AB R9, R15, R11 ;  /* 0x0000000b0f09723e */ /* 0x000fe200000010ff */
[C---:B------:R-:W-:Y:S01]  /*8880*/  FFMA R13, R49.reuse, R59, R13 ;  /* 0x0000003b310d7223 */ /* 0x040fe2000000000d */
[----:B------:R-:W-:Y:S01]  /*8890*/  FFMA R14, R49, R60, R14 ;  /* 0x0000003c310e7223 */ /* 0x000fe2000000000e */
[C---:B------:R-:W-:Y:S01]  /*88a0*/  FMUL R19, R47.reuse, R19 ;  /* 0x000000132f137220 */ /* 0x040fe20000400000 */
        /* <DEDUP_REMOVED lines=22> */
[----:B------:R-:W-:Y:S01]  /*8a10*/  FFMA R21, R49, R67, R21 ;  /* 0x0000004331157223 */ /* 0x000fe20000000015 */
[C---:B------:R-:W-:Y:S01]  /*8a20*/  FMUL R27, R47.reuse, R27 ;  /* 0x0000001b2f1b7220 */ /* 0x040fe20000400000 */
[C---:B------:R-:W-:Y:S01]  /*8a30*/  FMUL R24, R47.reuse, R28 ;  /* 0x0000001c2f187220 */ /* 0x040fe20000400000 */
[----:B------:R-:W-:Y:S01]  /*8a40*/  FMUL R25, R47, R29 ;  /* 0x0000001d2f197220 */ /* 0x000fe20000400000 */
[----:B------:R-:W-:Y:S01]  /*8a50*/  FFMA R22, R49, R68, R22 ;  /* 0x0000004431167223 */ /* 0x000fe20000000016 */
[----:B------:R-:W-:Y:S01]  /*8a60*/  FMUL R26, R47, R30 ;  /* 0x0000001e2f1a7220 */ /* 0x000fe20000400000 */
[----:B------:R-:W-:Y:S01]  /*8a70*/  FFMA R27, R49, R69, R27 ;  /* 0x00000045311b7223 */ /* 0x000fe2000000001b */
[----:B------:R-:W-:Y:S01]  /*8a80*/  FMUL R31, R47, R31 ;  /* 0x0000001f2f1f7220 */ /* 0x000fe20000400000 */
[----:B------:R-:W-:Y:S01]  /*8a90*/  FFMA R24, R49, R70, R24 ;  /* 0x0000004631187223 */ /* 0x000fe20000000018 */
[----:B------:R-:W-:Y:S01]  /*8aa0*/  LOP3.LUT R75, R78, 0xffff0000, RZ, 0xc0, !PT ;  /* 0xffff00004e4b7812 */ /* 0x000fe200078ec0ff */
[----:B------:R-:W-:Y:S01]  /*8ab0*/  FMUL R28, R47, R32 ;  /* 0x000000202f1c7220 */ /* 0x000fe20000400000 */
[----:B------:R-:W-:Y:S01]  /*8ac0*/  FFMA R25, R49, R71, R25 ;  /* 0x0000004731197223 */ /* 0x000fe20000000019 */
[----:B------:R-:W-:Y:S01]  /*8ad0*/  SHF.L.U32 R76, R79, 0x10, RZ ;  /* 0x000000104f4c7819 */ /* 0x000fe200000006ff */
[----:B------:R-:W-:Y:S01]  /*8ae0*/  FMUL R29, R47, R33 ;  /* 0x000000212f1d7220 */ /* 0x000fe20000400000 */
[----:B------:R-:W-:Y:S01]  /*8af0*/  FFMA R26, R49, R72, R26 ;  /* 0x00000048311a7223 */ /* 0x000fe2000000001a */
[----:B------:R-:W-:Y:S01]  /*8b00*/  LOP3.LUT R77, R79, 0xffff0000, RZ, 0xc0, !PT ;  /* 0xffff00004f4d7812 */ /* 0x000fe200078ec0ff */
        /* <DEDUP_REMOVED lines=9> */
[----:B------:R-:W-:Y:S02]  /*8ba0*/  F2FP.BF16.F32.PACK_AB R24, R25, R24 ;  /* 0x000000181918723e */ /* 0x000fe400000010ff */
[----:B------:R-:W-:Y:S01]  /*8bb0*/  F2FP.BF16.F32.PACK_AB R25, R31, R26 ;  /* 0x0000001a1f19723e */ /* 0x000fe200000010ff */
[----:B------:R1:W-:Y:S01]  /*8bc0*/  STSM.16.M88.4 [R108+0x6000], R16 ;  /* 0x006000106c007844 */ /* 0x0003e20000000200 */
[----:B------:R-:W-:Y:S02]  /*8bd0*/  F2FP.BF16.F32.PACK_AB R26, R29, R28 ;  /* 0x0000001c1d1a723e */ /* 0x000fe400000010ff */
[----:B------:R-:W-:Y:S05]  /*8be0*/  F2FP.BF16.F32.PACK_AB R27, R35, R30 ;  /* 0x0000001e231b723e */ /* 0x000fea00000010ff */
        /* <DEDUP_REMOVED lines=18> */
.L_x_124:
[----:B------:R-:W-:Y:S05]  /*8d10*/  BSYNC.RECONVERGENT B0 ;  /* 0x0000000000007941 */ /* 0x000fea0003800200 */
.L_x_123:
[----:B------:R-:W-:Y:S01]  /*8d20*/  BAR.SYNC.DEFER_BLOCKING 0x1, 0x80 ;  /* 0x0042000000007b1d */ /* 0x000fe20000010000 */
[----:B------:R-:W-:Y:S01]  /*8d30*/  UISETP.NE.AND UP0, UPT, UR45, -0x4, UPT ;  /* 0xfffffffc2d00788c */ /* 0x000fe2000bf05270 */
[----:B------:R-:W-:Y:S08]  /*8d40*/  IADD3 R45, PT, PT, R45, 0x1, RZ ;  /* 0x000000012d2d7810 */ /* 0x000ff00007ffe0ff */
[----:B------:R-:W-:Y:S05]  /*8d50*/  BRA.U !UP0, `(.L_x_125) ;  /* 0x0000000108287547 */ /* 0x000fea000b800000 */
[----:B------:R-:W-:Y:S01]  /*8d60*/  ISETP.NE.AND P0, PT, R105, RZ, PT ;  /* 0x000000ff6900720c */ /* 0x000fe20003f05270 */
[----:B------:R-:W-:Y:S01]  /*8d70*/  IMAD.U32 R2, RZ, RZ, UR51 ;  /* 0x00000033ff027e24 */ /* 0x000fe2000f8e00ff */
[----:B------:R-:W-:Y:S01]  /*8d80*/  UIADD3 UR51, UPT, UPT, UR51, 0x1, URZ ;  /* 0x0000000133337890 */ /* 0x000fe2000fffe0ff */
[----:B------:R-:W-:Y:S03]  /*8d90*/  IMAD.U32 R0, RZ, RZ, UR37 ;  /* 0x00000025ff007e24 */ /* 0x000fe6000f8e00ff */
[----:B------:R-:W-:Y:S04]  /*8da0*/  UISETP.NE.AND UP0, UPT, UR51, 0x4, UPT ;  /* 0x000000043300788c */ /* 0x000fe8000bf05270 */
[----:B------:R-:W-:Y:S03]  /*8db0*/  USEL UR51, UR51, URZ, UP0 ;  /* 0x000000ff33337287 */ /* 0x000fe60008000000 */
[----:B------:R-:W-:Y:S05]  /*8dc0*/  @P0 LEA R2, R2, UR36, 0x3 ;  /* 0x0000002402020c11 */ /* 0x000fea000f8e18ff */
[----:B------:R-:W-:Y:S05]  /*8dd0*/  @P0 VIADD R2, R2, 0x60 ;  /* 0x0000006002020836 */ /* 0x000fea0000000000 */
[----:B------:R-:W-:Y:S04]  /*8de0*/  @P0 PRMT R0, R0, 0x654, R2 ;  /* 0x0000065400000816 */ /* 0x000fe80000000002 */
[----:B------:R2:W-:Y:S03]  /*8df0*/  @P0 SYNCS.ARRIVE.TRANS64.RED.A1T0 RZ, [R0+URZ], RZ ;  /* 0x000000ff00ff09a7 */ /* 0x0005e600081004ff */
.L_x_125:
[----:B------:R-:W-:Y:S01]  /*8e00*/  ISETP.NE.AND P2, PT, R102, RZ, PT ;  /* 0x000000ff6600720c */ /* 0x000fe20003f45270 */
[----:B------:R-:W-:Y:S01]  /*8e10*/  UIADD3 UR45, UPT, UPT, UR45, 0x4, URZ ;  /* 0x000000042d2d7890 */ /* 0x000fe2000fffe0ff */
[----:B------:R-:W-:Y:S01]  /*8e20*/  ISETP.NE.AND P0, PT, R104, 0x2, PT ;  /* 0x000000026800780c */ /* 0x000fe20003f05270 */
[----:B------:R-:W-:Y:S01]  /*8e30*/  IMAD.IADD R14, R43, 0x1, R86 ;  /* 0x000000012b0e7824 */ /* 0x000fe200078e0256 */
[----:B------:R-:W-:Y:S01]  /*8e40*/  ISETP.NE.AND P1, PT, R45, 0x4, PT ;  /* 0x000000042d00780c */ /* 0x000fe20003f25270 */
[----:B------:R-:W-:Y:S01]  /*8e50*/  IMAD.IADD R15, R44, 0x1, R87 ;  /* 0x000000012c0f7824 */ /* 0x000fe200078e0257 */
[----:B------:R-:W-:Y:S02]  /*8e60*/  SEL R2, RZ, 0x1, P0 ;  /* 0x00000001ff027807 */ /* 0x000fe40000000000 */
[----:B--2---:R-:W-:Y:S02]  /*8e70*/  SEL R0, RZ, 0x1, P1 ;  /* 0x00000001ff007807 */ /* 0x004fe40000800000 */
[----:B------:R-:W-:Y:S02]  /*8e80*/  LOP3.LUT R96, R96, R2, RZ, 0x3c, !PT ;  /* 0x0000000260607212 */ /* 0x000fe400078e3cff */
[----:B------:R-:W-:Y:S02]  /*8e90*/  LOP3.LUT R97, R97, R0, RZ, 0x3c, !PT ;  /* 0x0000000061617212 */ /* 0x000fe400078e3cff */
[----:B------:R-:W-:Y:S02]  /*8ea0*/  @P2 R2UR UR44, R95 ;  /* 0x000000005f2c22ca */ /* 0x000fe400000e0000 */
[----:B------:R-:W-:Y:S02]  /*8eb0*/  SEL R104, R104, RZ, P0 ;  /* 0x000000ff68687207 */ /* 0x000fe40000000000 */
[----:B------:R-:W-:Y:S01]  /*8ec0*/  SEL R45, R45, RZ, P1 ;  /* 0x000000ff2d2d7207 */ /* 0x000fe20000800000 */
[----:B------:R-:W-:Y:S10]  /*8ed0*/  @P2 BRA `(.L_x_126) ;  /* 0xffffffc000082947 */ /* 0x000ff4000383ffff */
[----:B------:R-:W-:-:S09]  /*8ee0*/  UISETP.NE.AND UP0, UPT, UR50, URZ, UPT ;  /* 0x000000ff3200728c */ /* 0x000fd2000bf05270 */
[----:B------:R-:W-:Y:S05]  /*8ef0*/  BRA.U !UP0, `(.L_x_127) ;  /* 0x0000000108487547 */ /* 0x000fea000b800000 */
[----:B------:R-:W2:Y:S02]  /*8f00*/  LDCU.64 UR4, c[0x0][0x890] ;  /* 0x00011200ff0477ac */ /* 0x000ea40008000a00 */
[----:B--2---:R-:W-:-:S04]  /*8f10*/  UISETP.NE.U32.AND UP0, UPT, UR4, URZ, UPT ;  /* 0x000000ff0400728c */ /* 0x004fc8000bf05070 */
[----:B------:R-:W-:-:S09]  /*8f20*/  UISETP.NE.AND.EX UP0, UPT, UR5, URZ, UPT, UP0 ;  /* 0x000000ff0500728c */ /* 0x000fd2000bf05300 */
[----:B------:R-:W-:Y:S05]  /*8f30*/  BRA.U UP0, `(.L_x_128) ;  /* 0x00000001000c7547 */ /* 0x000fea000b800000 */
[----:B------:R-:W-:-:S13]  /*8f40*/  FSETP.NEU.AND P0, PT, R49, RZ, PT ;  /* 0x000000ff3100720b */ /* 0x000fda0003f0d000 */
[----:B------:R-:W-:Y:S05]  /*8f50*/  @!P0 EXIT ;  /* 0x000000000000894d */ /* 0x000fea0003800000 */
[----:B------:R-:W-:Y:S05]  /*8f60*/  BRA `(.L_x_127) ;  /* 0x00000000002c7947 */ /* 0x000fea0003800000 */
.L_x_128:
[----:B------:R-:W-:Y:S01]  /*8f70*/  ISETP.NE.AND P0, PT, R103, RZ, PT ;  /* 0x000000ff6700720c */ /* 0x000fe20003f05270 */
[----:B------:R-:W-:-:S12]  /*8f80*/  BSSY.RECONVERGENT B0, `(.L_x_127) ;  /* 0x0000009000007945 */ /* 0x000fd80003800200 */
[----:B------:R-:W-:Y:S05]  /*8f90*/  @P0 BRA `(.L_x_129) ;  /* 0x0000000000140947 */ /* 0x000fea0003800000 */
[----:B------:R-:W2:Y:S02]  /*8fa0*/  LDCU.64 UR4, c[0x0][0x888] ;  /* 0x00011100ff0477ac */ /* 0x000ea40008000a00 */
[----:B--2---:R-:W-:-:S04]  /*8fb0*/  ISETP.NE.U32.AND P0, PT, RZ, UR4, PT ;  /* 0x00000004ff007c0c */ /* 0x004fc8000bf05070 */
[----:B------:R-:W-:-:S13]  /*8fc0*/  ISETP.NE.AND.EX P0, PT, RZ, UR5, PT, P0 ;  /* 0x00000005ff007c0c */ /* 0x000fda000bf05300 */
[----:B------:R-:W-:Y:S05]  /*8fd0*/  @!P0 EXIT ;  /* 0x000000000000894d */ /* 0x000fea0003800000 */
[----:B------:R-:W-:Y:S05]  /*8fe0*/  BRA `(.L_x_130) ;  /* 0x0000000000087947 */ /* 0x000fea0003800000 */
.L_x_129:
[----:B------:R-:W-:-:S13]  /*8ff0*/  FSETP.NEU.AND P0, PT, R49, RZ, PT ;  /* 0x000000ff3100720b */ /* 0x000fda0003f0d000 */
[----:B------:R-:W-:Y:S05]  /*9000*/  @!P0 EXIT ;  /* 0x000000000000894d */ /* 0x000fea0003800000 */
.L_x_130:
[----:B------:R-:W-:Y:S05]  /*9010*/  BSYNC.RECONVERGENT B0 ;  /* 0x0000000000007941 */ /* 0x000fea0003800200 */
.L_x_127:
[----:B------:R-:W-:Y:S01]  /*9020*/  ULEA UR4, UR51, UR36, 0x3 ;  /* 0x0000002433047291 */ /* 0x000fe2000f8e18ff */
[----:B------:R-:W-:-:S04]  /*9030*/  DEPBAR.LE SB0, 0x0 ;  /* 0x000080000000791a */ /* 0x000fc80000000000 */
[----:B------:R-:W-:-:S04]  /*9040*/  UIADD3 UR4, UPT, UPT, UR4, 0x60, URZ ;  /* 0x0000006004047890 */ /* 0x000fc8000fffe0ff */
[----:B------:R-:W-:-:S09]  /*9050*/  UPRMT UR4, UR37, 0x654, UR4 ;  /* 0x0000065425047896 */ /* 0x000fd20008000004 */
[----:B------:R-:W-:Y:S01]  /*9060*/  SYNCS.ARRIVE.TRANS64.RED.A1T0 RZ, [UR4], RZ ;  /* 0x000000ffffff79a7 */ /* 0x000fe20008100404 */
[----:B------:R-:W-:Y:S05]  /*9070*/  EXIT ;  /* 0x000000000000794d */ /* 0x000fea0003800000 */
.L_x_19:
[----:B--2---:R2:W1:Y:S02]  /*9080*/  SYNCS.PHASECHK.TRANS64.TRYWAIT P0, [R2+URZ+0x100], R3 ;  /* 0x00010003020075a7 */ /* 0x00446400080011ff */
[----:B-1----:R-:W-:Y:S05]  /*9090*/  @!P0 NANOSLEEP.SYNCS 0x989680 ;  /* 0x009896800000895d */ /* 0x002fea0003900000 */
[----:B------:R-:W1:Y:S02]  /*90a0*/  @!P0 SYNCS.PHASECHK.TRANS64 P0, [R2+URZ+0x100], R3 ;  /* 0x00010003020085a7 */ /* 0x000e6400080010ff */
[----:B-1----:R-:W-:Y:S05]  /*90b0*/  @!P0 BRA `(.L_x_19) ;  /* 0xfffffffc00f08947 */ /* 0x002fea000383ffff */
[----:B------:R-:W-:Y:S05]  /*90c0*/  BRA `(.L_x_131) ;  /* 0xffffff8400447947 */ /* 0x000fea000383ffff */
.L_x_22:
[----:B-1----:R-:W-:-:S07]  /*90d0*/  MOV R2, UR41 ;  /* 0x0000002900027c02 */ /* 0x002fce0008000f00 */
.L_x_132:
[----:B-1----:R1:W2:Y:S02]  /*90e0*/  SYNCS.PHASECHK.TRANS64.TRYWAIT P0, [R2+URZ+0x20], R4 ;  /* 0x00002004020075a7 */ /* 0x0022a400080011ff */
[----:B--2---:R-:W-:Y:S05]  /*90f0*/  @!P0 NANOSLEEP.SYNCS 0x989680 ;  /* 0x009896800000895d */ /* 0x004fea0003900000 */
[----:B------:R-:W2:Y:S02]  /*9100*/  @!P0 SYNCS.PHASECHK.TRANS64 P0, [R2+URZ+0x20], R4 ;  /* 0x00002004020085a7 */ /* 0x000ea400080010ff */
[----:B--2---:R-:W-:Y:S05]  /*9110*/  @!P0 BRA `(.L_x_132) ;  /* 0xfffffffc00f08947 */ /* 0x004fea000383ffff */
[----:B------:R-:W-:Y:S05]  /*9120*/  BRA `(.L_x_21) ;  /* 0xffffff8400a07947 */ /* 0x000fea000383ffff */
.L_x_28:
[----:B-1----:R-:W-:-:S07]  /*9130*/  MOV R2, UR41 ;  /* 0x0000002900027c02 */ /* 0x002fce0008000f00 */
.L_x_133:
[----:B-1----:R1:W2:Y:S02]  /*9140*/  SYNCS.PHASECHK.TRANS64.TRYWAIT P0, [R2+URZ+0x20], R4 ;  /* 0x00002004020075a7 */ /* 0x0022a400080011ff */
[----:B--2---:R-:W-:Y:S05]  /*9150*/  @!P0 NANOSLEEP.SYNCS 0x989680 ;  /* 0x009896800000895d */ /* 0x004fea0003900000 */
[----:B------:R-:W2:Y:S02]  /*9160*/  @!P0 SYNCS.PHASECHK.TRANS64 P0, [R2+URZ+0x20], R4 ;  /* 0x00002004020085a7 */ /* 0x000ea400080010ff */
[----:B--2---:R-:W-:Y:S05]  /*9170*/  @!P0 BRA `(.L_x_133) ;  /* 0xfffffffc00f08947 */ /* 0x004fea000383ffff */
[----:B------:R-:W-:Y:S05]  /*9180*/  BRA `(.L_x_27) ;  /* 0xffffff8800907947 */ /* 0x000fea000383ffff */
.L_x_32:
[----:B-1----:R1:W2:Y:S02]  /*9190*/  SYNCS.PHASECHK.TRANS64.TRYWAIT P0, [R2+URZ+0x90], R3 ;  /* 0x00009003020075a7 */ /* 0x0022a400080011ff */
[----:B--2---:R-:W-:Y:S05]  /*91a0*/  @!P0 NANOSLEEP.SYNCS 0x989680 ;  /* 0x009896800000895d */ /* 0x004fea0003900000 */
[----:B------:R-:W2:Y:S02]  /*91b0*/  @!P0 SYNCS.PHASECHK.TRANS64 P0, [R2+URZ+0x90], R3 ;  /* 0x00009003020085a7 */ /* 0x000ea400080010ff */
[----:B--2---:R-:W-:Y:S05]  /*91c0*/  @!P0 BRA `(.L_x_32) ;  /* 0xfffffffc00f08947 */ /* 0x004fea000383ffff */
[----:B------:R-:W-:Y:S05]  /*91d0*/  BRA `(.L_x_134) ;  /* 0xffffff8c00547947 */ /* 0x000fea000383ffff */
.L_x_36:
[----:B----4-:R-:W-:-:S07]  /*91e0*/  MOV R0, UR5 ;  /* 0x0000000500007c02 */ /* 0x010fce0008000f00 */
.L_x_135:
[----:B-1----:R1:W2:Y:S02]  /*91f0*/  SYNCS.PHASECHK.TRANS64.TRYWAIT P0, [R0+URZ], R2 ;  /* 0x00000002000075a7 */ /* 0x0022a400080011ff */
[----:B--2---:R-:W-:Y:S05]  /*9200*/  @!P0 NANOSLEEP.SYNCS 0x989680 ;  /* 0x009896800000895d */ /* 0x004fea0003900000 */
[----:B------:R-:W2:Y:S02]  /*9210*/  @!P0 SYNCS.PHASECHK.TRANS64 P0, [R0+URZ], R2 ;  /* 0x00000002000085a7 */ /* 0x000ea400080010ff */
[----:B--2---:R-:W-:Y:S05]  /*9220*/  @!P0 BRA `(.L_x_135) ;  /* 0xfffffffc00f08947 */ /* 0x004fea000383ffff */
[----:B------:R-:W-:Y:S05]  /*9230*/  BRA `(.L_x_136) ;  /* 0xffffff9000c47947 */ /* 0x000fea000383ffff */
.L_x_37:
[----:B----4-:R-:W-:-:S07]  /*9240*/  MOV R0, UR5 ;  /* 0x0000000500007c02 */ /* 0x010fce0008000f00 */
.L_x_137:
[----:B-1----:R1:W2:Y:S02]  /*9250*/  SYNCS.PHASECHK.TRANS64.TRYWAIT P0, [R0+URZ], R3 ;  /* 0x00000003000075a7 */ /* 0x0022a400080011ff */
[----:B--2---:R-:W-:Y:S05]  /*9260*/  @!P0 NANOSLEEP.SYNCS 0x989680 ;  /* 0x009896800000895d */ /* 0x004fea0003900000 */
[----:B------:R-:W2:Y:S02]  /*9270*/  @!P0 SYNCS.PHASECHK.TRANS64 P0, [R0+URZ], R3 ;  /* 0x00000003000085a7 */ /* 0x000ea400080010ff */
[----:B--2---:R-:W-:Y:S05]  /*9280*/  @!P0 BRA `(.L_x_137) ;  /* 0xfffffffc00f08947 */ /* 0x004fea000383ffff */
[----:B------:R-:W-:Y:S05]  /*9290*/  BRA `(.L_x_138) ;  /* 0xffffff9000d07947 */ /* 0x000fea000383ffff */
.L_x_38:
[----:B----4-:R-:W-:-:S07]  /*92a0*/  MOV R0, UR5 ;  /* 0x0000000500007c02 */ /* 0x010fce0008000f00 */
.L_x_139:
[----:B-1----:R1:W2:Y:S02]  /*92b0*/  SYNCS.PHASECHK.TRANS64.TRYWAIT P0, [R0+URZ], R3 ;  /* 0x00000003000075a7 */ /* 0x0022a400080011ff */
[----:B--2---:R-:W-:Y:S05]  /*92c0*/  @!P0 NANOSLEEP.SYNCS 0x989680 ;  /* 0x009896800000895d */ /* 0x004fea0003900000 */
[----:B------:R-:W2:Y:S02]  /*92d0*/  @!P0 SYNCS.PHASECHK.TRANS64 P0, [R0+URZ], R3 ;  /* 0x00000003000085a7 */ /* 0x000ea400080010ff */
[----:B--2---:R-:W-:Y:S05]  /*92e0*/  @!P0 BRA `(.L_x_139) ;  /* 0xfffffffc00f08947 */ /* 0x004fea000383ffff */
[----:B------:R-:W-:Y:S05]  /*92f0*/  BRA `(.L_x_140) ;  /* 0xffffff9000dc7947 */ /* 0x000fea000383ffff */
.L_x_41:
[----:B-1----:R1:W2:Y:S02]  /*9300*/  SYNCS.PHASECHK.TRANS64.TRYWAIT P0, [R0+URZ+0xf0], R4 ;  /* 0x0000f004000075a7 */ /* 0x0022a400080011ff */
[----:B--2---:R-:W-:Y:S05]  /*9310*/  @!P0 NANOSLEEP.SYNCS 0x989680 ;  /* 0x009896800000895d */ /* 0x004fea0003900000 */
[----:B------:R-:W2:Y:S02]  /*9320*/  @!P0 SYNCS.PHASECHK.TRANS64 P0, [R0+URZ+0xf0], R4 ;  /* 0x0000f004000085a7 */ /* 0x000ea400080010ff */
[----:B--2---:R-:W-:Y:S05]  /*9330*/  @!P0 BRA `(.L_x_41) ;  /* 0xfffffffc00f08947 */ /* 0x004fea000383ffff */
[----:B------:R-:W-:Y:S05]  /*9340*/  BRA `(.L_x_141) ;  /* 0xffffff9400387947 */ /* 0x000fea000383ffff */
.L_x_42:
[----:B------:R-:W-:-:S07]  /*9350*/  MOV R0, UR5 ;  /* 0x0000000500007c02 */ /* 0x000fce0008000f00 */
.L_x_142:
[----:B-1----:R1:W2:Y:S02]  /*9360*/  SYNCS.PHASECHK.TRANS64.TRYWAIT P0, [R0+URZ+0xa0], R5 ;  /* 0x0000a005000075a7 */ /* 0x0022a400080011ff */
[----:B--2---:R-:W-:Y:S05]  /*9370*/  @!P0 NANOSLEEP.SYNCS 0x989680 ;  /* 0x009896800000895d */ /* 0x004fea0003900000 */
[----:B------:R-:W2:Y:S02]  /*9380*/  @!P0 SYNCS.PHASECHK.TRANS64 P0, [R0+URZ+0xa0], R5 ;  /* 0x0000a005000085a7 */ /* 0x000ea400080010ff */
[----:B--2---:R-:W-:Y:S05]  /*9390*/  @!P0 BRA `(.L_x_142) ;  /* 0xfffffffc00f08947 */ /* 0x004fea000383ffff */
[----:B------:R-:W-:Y:S05]  /*93a0*/  BRA `(.L_x_143) ;  /* 0xffffff9400487947 */ /* 0x000fea000383ffff */
.L_x_43:
[----:B-1----:R1:W2:Y:S02]  /*93b0*/  SYNCS.PHASECHK.TRANS64.TRYWAIT P1, [R0+URZ+0x90], R4 ;  /* 0x00009004000075a7 */ /* 0x0022a400080211ff */
[----:B--2---:R-:W-:Y:S05]  /*93c0*/  @!P1 NANOSLEEP.SYNCS 0x989680 ;  /* 0x009896800000995d */ /* 0x004fea0003900000 */
[----:B------:R-:W2:Y:S02]  /*93d0*/  @!P1 SYNCS.PHASECHK.TRANS64 P1, [R0+URZ+0x90], R4 ;  /* 0x00009004000095a7 */ /* 0x000ea400080210ff */
[----:B--2---:R-:W-:Y:S05]  /*93e0*/  @!P1 BRA `(.L_x_43) ;  /* 0xfffffffc00f09947 */ /* 0x004fea000383ffff */
[----:B------:R-:W-:Y:S05]  /*93f0*/  BRA `(.L_x_144) ;  /* 0xffffff9400787947 */ /* 0x000fea000383ffff */
.L_x_46:
[----:B------:R-:W-:-:S07]  /*9400*/  MOV R0, UR5 ;  /* 0x0000000500007c02 */ /* 0x000fce0008000f00 */
.L_x_145:
[----:B-1----:R1:W2:Y:S02]  /*9410*/  SYNCS.PHASECHK.TRANS64.TRYWAIT P0, [R0+URZ+0xa0], R2 ;  /* 0x0000a002000075a7 */ /* 0x0022a400080011ff */
[----:B--2---:R-:W-:Y:S05]  /*9420*/  @!P0 NANOSLEEP.SYNCS 0x989680 ;  /* 0x009896800000895d */ /* 0x004fea0003900000 */
[----:B------:R-:W2:Y:S02]  /*9430*/  @!P0 SYNCS.PHASECHK.TRANS64 P0, [R0+URZ+0xa0], R2 ;  /* 0x0000a002000085a7 */ /* 0x000ea400080010ff */
[----:B--2---:R-:W-:Y:S05]  /*9440*/  @!P0 BRA `(.L_x_145) ;  /* 0xfffffffc00f08947 */ /* 0x004fea000383ffff */
[----:B------:R-:W-:Y:S05]  /*9450*/  BRA `(.L_x_45) ;  /* 0xffffff9400cc7947 */ /* 0x000fea000383ffff */
.L_x_53:
[----:B-1----:R1:W2:Y:S02]  /*9460*/  SYNCS.PHASECHK.TRANS64.TRYWAIT P1, [R0+URZ+0x90], R2 ;  /* 0x00009002000075a7 */ /* 0x0022a400080211ff */
[----:B--2---:R-:W-:Y:S05]  /*9470*/  @!P1 NANOSLEEP.SYNCS 0x989680 ;  /* 0x009896800000995d */ /* 0x004fea0003900000 */
[----:B------:R-:W2:Y:S02]  /*9480*/  @!P1 SYNCS.PHASECHK.TRANS64 P1, [R0+URZ+0x90], R2 ;  /* 0x00009002000095a7 */ /* 0x000ea400080210ff */
[----:B--2---:R-:W-:Y:S05]  /*9490*/  @!P1 BRA `(.L_x_53) ;  /* 0xfffffffc00f09947 */ /* 0x004fea000383ffff */
[----:B------:R-:W-:Y:S05]  /*94a0*/  BRA `(.L_x_146) ;  /* 0xffffff9c00387947 */ /* 0x000fea000383ffff */
.L_x_54:
[----:B------:R-:W-:-:S07]  /*94b0*/  MOV R2, UR7 ;  /* 0x0000000700027c02 */ /* 0x000fce0008000f00 */
.L_x_147:
[----:B-1----:R1:W2:Y:S02]  /*94c0*/  SYNCS.PHASECHK.TRANS64.TRYWAIT P0, [R2+URZ+0xd0], R0 ;  /* 0x0000d000020075a7 */ /* 0x0022a400080011ff */
[----:B--2---:R-:W-:Y:S05]  /*94d0*/  @!P0 NANOSLEEP.SYNCS 0x989680 ;  /* 0x009896800000895d */ /* 0x004fea0003900000 */
[----:B------:R-:W2:Y:S02]  /*94e0*/  @!P0 SYNCS.PHASECHK.TRANS64 P0, [R2+URZ+0xd0], R0 ;  /* 0x0000d000020085a7 */ /* 0x000ea400080010ff */
[----:B--2---:R-:W-:Y:S05]  /*94f0*/  @!P0 BRA `(.L_x_147) ;  /* 0xfffffffc00f08947 */ /* 0x004fea000383ffff */
[----:B------:R-:W-:Y:S05]  /*9500*/  BRA `(.L_x_148) ;  /* 0xffffff9c00887947 */ /* 0x000fea000383ffff */
.L_x_57:
[----:B------:R-:W-:Y:S07]  /*9510*/  MOV R0, UR6 ;  /* 0x0000000600007c02 */ /* 0x000fee0008000f00 */
.L_x_149:
[----:B-1----:R1:W2:Y:S02]  /*9520*/  SYNCS.PHASECHK.TRANS64.TRYWAIT P0, [R0+URZ], R2 ;  /* 0x00000002000075a7 */ /* 0x0022a400080011ff */
[----:B--2---:R-:W-:Y:S05]  /*9530*/  @!P0 NANOSLEEP.SYNCS 0x989680 ;  /* 0x009896800000895d */ /* 0x004fea0003900000 */
[----:B------:R-:W2:Y:S02]  /*9540*/  @!P0 SYNCS.PHASECHK.TRANS64 P0, [R0+URZ], R2 ;  /* 0x00000002000085a7 */ /* 0x000ea400080010ff */
[----:B--2---:R-:W-:Y:S05]  /*9550*/  @!P0 BRA `(.L_x_149) ;  /* 0xfffffffc00f08947 */ /* 0x004fea000383ffff */
[----:B------:R-:W-:Y:S05]  /*9560*/  BRA `(.L_x_56) ;  /* 0xffffff9c00a47947 */ /* 0x000fea000383ffff */
.L_x_60:
[----:B------:R-:W-:-:S07]  /*9570*/  MOV R0, UR6 ;  /* 0x0000000600007c02 */ /* 0x000fce0008000f00 */
.L_x_150:
[----:B--2---:R2:W4:Y:S02]  /*9580*/  SYNCS.PHASECHK.TRANS64.TRYWAIT P0, [R0+URZ], R2 ;  /* 0x00000002000075a7 */ /* 0x00452400080011ff */
[----:B----4-:R-:W-:Y:S05]  /*9590*/  @!P0 NANOSLEEP.SYNCS 0x989680 ;  /* 0x009896800000895d */ /* 0x010fea0003900000 */
[----:B------:R-:W4:Y:S02]  /*95a0*/  @!P0 SYNCS.PHASECHK.TRANS64 P0, [R0+URZ], R2 ;  /* 0x00000002000085a7 */ /* 0x000f2400080010ff */
[----:B----4-:R-:W-:Y:S05]  /*95b0*/  @!P0 BRA `(.L_x_150) ;  /* 0xfffffffc00f08947 */ /* 0x010fea000383ffff */
[----:B------:R-:W-:Y:S05]  /*95c0*/  BRA `(.L_x_151) ;  /* 0xffffffa000807947 */ /* 0x000fea000383ffff */
.L_x_61:
[----:B------:R-:W-:-:S07]  /*95d0*/  MOV R0, UR6 ;  /* 0x0000000600007c02 */ /* 0x000fce0008000f00 */
.L_x_152:
[----:B-1----:R1:W2:Y:S02]  /*95e0*/  SYNCS.PHASECHK.TRANS64.TRYWAIT P0, [R0+URZ], R3 ;  /* 0x00000003000075a7 */ /* 0x0022a400080011ff */
[----:B--2---:R-:W-:Y:S05]  /*95f0*/  @!P0 NANOSLEEP.SYNCS 0x989680 ;  /* 0x009896800000895d */ /* 0x004fea0003900000 */
[----:B------:R-:W2:Y:S02]  /*9600*/  @!P0 SYNCS.PHASECHK.TRANS64 P0, [R0+URZ], R3 ;  /* 0x00000003000085a7 */ /* 0x000ea400080010ff */
[----:B--2---:R-:W-:Y:S05]  /*9610*/  @!P0 BRA `(.L_x_152) ;  /* 0xfffffffc00f08947 */ /* 0x004fea000383ffff */
[----:B------:R-:W-:Y:S05]  /*9620*/  BRA `(.L_x_153) ;  /* 0xffffffa0008c7947 */ /* 0x000fea000383ffff */
.L_x_62:
[----:B------:R-:W-:-:S07]  /*9630*/  MOV R0, UR6 ;  /* 0x0000000600007c02 */ /* 0x000fce0008000f00 */
.L_x_154:
[----:B-1----:R1:W2:Y:S02]  /*9640*/  SYNCS.PHASECHK.TRANS64.TRYWAIT P0, [R0+URZ], R3 ;  /* 0x00000003000075a7 */ /* 0x0022a400080011ff */
[----:B--2---:R-:W-:Y:S05]  /*9650*/  @!P0 NANOSLEEP.SYNCS 0x989680 ;  /* 0x009896800000895d */ /* 0x004fea0003900000 */
[----:B------:R-:W2:Y:S02]  /*9660*/  @!P0 SYNCS.PHASECHK.TRANS64 P0, [R0+URZ], R3 ;  /* 0x00000003000085a7 */ /* 0x000ea400080010ff */
[----:B--2---:R-:W-:Y:S05]  /*9670*/  @!P0 BRA `(.L_x_154) ;  /* 0xfffffffc00f08947 */ /* 0x004fea000383ffff */
[----:B------:R-:W-:Y:S05]  /*9680*/  BRA `(.L_x_155) ;  /* 0xffffffa000987947 */ /* 0x000fea000383ffff */
.L_x_63:
[----:B-1----:R-:W-:-:S07]  /*9690*/  MOV R0, UR7 ;  /* 0x0000000700007c02 */ /* 0x002fce0008000f00 */
.L_x_156:
[----:B-1----:R1:W2:Y:S02]  /*96a0*/  SYNCS.PHASECHK.TRANS64.TRYWAIT P0, [R0+URZ], R2 ;  /* 0x00000002000075a7 */ /* 0x0022a400080011ff */
[----:B--2---:R-:W-:Y:S05]  /*96b0*/  @!P0 NANOSLEEP.SYNCS 0x989680 ;  /* 0x009896800000895d */ /* 0x004fea0003900000 */
[----:B------:R-:W2:Y:S02]  /*96c0*/  @!P0 SYNCS.PHASECHK.TRANS64 P0, [R0+URZ], R2 ;  /* 0x00000002000085a7 */ /* 0x000ea400080010ff */
[----:B--2---:R-:W-:Y:S05]  /*96d0*/  @!P0 BRA `(.L_x_156) ;  /* 0xfffffffc00f08947 */ /* 0x004fea000383ffff */
[----:B------:R-:W-:Y:S05]  /*96e0*/  BRA `(.L_x_157) ;  /* 0xffffffa000a47947 */ /* 0x000fea000383ffff */
.L_x_68:
[----:B--2---:R2:W3:Y:S02]  /*96f0*/  SYNCS.PHASECHK.TRANS64.TRYWAIT P0, [R0+URZ+0x90], R2 ;  /* 0x00009002000075a7 */ /* 0x0044e400080011ff */
[----:B---3--:R-:W-:Y:S05]  /*9700*/  @!P0 NANOSLEEP.SYNCS 0x989680 ;  /* 0x009896800000895d */ /* 0x008fea0003900000 */
[----:B------:R-:W3:Y:S02]  /*9710*/  @!P0 SYNCS.PHASECHK.TRANS64 P0, [R0+URZ+0x90], R2 ;  /* 0x00009002000085a7 */ /* 0x000ee400080010ff */
[----:B---3--:R-:W-:Y:S05]  /*9720*/  @!P0 BRA `(.L_x_68) ;  /* 0xfffffffc00f08947 */ /* 0x008fea000383ffff */
[----:B------:R-:W-:Y:S05]  /*9730*/  BRA `(.L_x_158) ;  /* 0xffffffa400b07947 */ /* 0x000fea000383ffff */
.L_x_71:
[----:B------:R-:W-:Y:S07]  /*9740*/  MOV R0, UR7 ;  /* 0x0000000700007c02 */ /* 0x000fee0008000f00 */
.L_x_159:
[----:B--2---:R2:W3:Y:S02]  /*9750*/  SYNCS.PHASECHK.TRANS64.TRYWAIT P0, [R0+URZ+0x88], R2 ;  /* 0x00008802000075a7 */ /* 0x0044e400080011ff */
[----:B---3--:R-:W-:Y:S05]  /*9760*/  @!P0 NANOSLEEP.SYNCS 0x989680 ;  /* 0x009896800000895d */ /* 0x008fea0003900000 */
[----:B------:R-:W3:Y:S02]  /*9770*/  @!P0 SYNCS.PHASECHK.TRANS64 P0, [R0+URZ+0x88], R2 ;  /* 0x00008802000085a7 */ /* 0x000ee400080010ff */
[----:B---3--:R-:W-:Y:S05]  /*9780*/  @!P0 BRA `(.L_x_159) ;  /* 0xfffffffc00f08947 */ /* 0x008fea000383ffff */
[----:B------:R-:W-:Y:S05]  /*9790*/  BRA `(.L_x_70) ;  /* 0xffffffa800907947 */ /* 0x000fea000383ffff */
.L_x_74:
[----:B------:R-:W-:Y:S07]  /*97a0*/  MOV R0, UR7 ;  /* 0x0000000700007c02 */ /* 0x000fee0008000f00 */
.L_x_160:
[----:B-1----:R1:W2:Y:S02]  /*97b0*/  SYNCS.PHASECHK.TRANS64.TRYWAIT P0, [R0+URZ+0x60], R14 ;  /* 0x0000600e000075a7 */ /* 0x0022a400080011ff */
[----:B--2---:R-:W-:Y:S05]  /*97c0*/  @!P0 NANOSLEEP.SYNCS 0x989680 ;  /* 0x009896800000895d */ /* 0x004fea0003900000 */
[----:B------:R-:W2:Y:S02]  /*97d0*/  @!P0 SYNCS.PHASECHK.TRANS64 P0, [R0+URZ+0x60], R14 ;  /* 0x0000600e000085a7 */ /* 0x000ea400080010ff */
[----:B--2---:R-:W-:Y:S05]  /*97e0*/  @!P0 BRA `(.L_x_160) ;  /* 0xfffffffc00f08947 */ /* 0x004fea000383ffff */
[----:B------:R-:W-:Y:S05]  /*97f0*/  BRA `(.L_x_161) ;  /* 0xffffffac00087947 */ /* 0x000fea000383ffff */
.L_x_75:
[----:B------:R-:W-:Y:S07]  /*9800*/  MOV R0, UR7 ;  /* 0x0000000700007c02 */ /* 0x000fee0008000f00 */
.L_x_162:
[----:B-1----:R1:W2:Y:S02]  /*9810*/  SYNCS.PHASECHK.TRANS64.TRYWAIT P0, [R0+URZ+0x68], R14 ;  /* 0x0000680e000075a7 */ /* 0x0022a400080011ff */
[----:B--2---:R-:W-:Y:S05]  /*9820*/  @!P0 NANOSLEEP.SYNCS 0x989680 ;  /* 0x009896800000895d */ /* 0x004fea0003900000 */
[----:B------:R-:W2:Y:S02]  /*9830*/  @!P0 SYNCS.PHASECHK.TRANS64 P0, [R0+URZ+0x68], R14 ;  /* 0x0000680e000085a7 */ /* 0x000ea400080010ff */
[----:B--2---:R-:W-:Y:S05]  /*9840*/  @!P0 BRA `(.L_x_162) ;  /* 0xfffffffc00f08947 */ /* 0x004fea000383ffff */
[----:B------:R-:W-:Y:S05]  /*9850*/  BRA `(.L_x_163) ;  /* 0xffffffac00447947 */ /* 0x000fea000383ffff */
.L_x_76:
[----:B------:R-:W-:Y:S07]  /*9860*/  MOV R0, UR7 ;  /* 0x0000000700007c02 */ /* 0x000fee0008000f00 */
.L_x_164:
[----:B-1----:R1:W2:Y:S02]  /*9870*/  SYNCS.PHASECHK.TRANS64.TRYWAIT P0, [R0+URZ+0x70], R14 ;  /* 0x0000700e000075a7 */ /* 0x0022a400080011ff */
[----:B--2---:R-:W-:Y:S05]  /*9880*/  @!P0 NANOSLEEP.SYNCS 0x989680 ;  /* 0x009896800000895d */ /* 0x004fea0003900000 */
[----:B------:R-:W2:Y:S02]  /*9890*/  @!P0 SYNCS.PHASECHK.TRANS64 P0, [R0+URZ+0x70], R14 ;  /* 0x0000700e000085a7 */ /* 0x000ea400080010ff */
[----:B--2---:R-:W-:Y:S05]  /*98a0*/  @!P0 BRA `(.L_x_164) ;  /* 0xfffffffc00f08947 */ /* 0x004fea000383ffff */
[----:B------:R-:W-:Y:S05]  /*98b0*/  BRA `(.L_x_165) ;  /* 0xffffffac00887947 */ /* 0x000fea000383ffff */
.L_x_77:
[----:B------:R-:W-:Y:S07]  /*98c0*/  MOV R0, UR7 ;  /* 0x0000000700007c02 */ /* 0x000fee0008000f00 */
.L_x_166:
[----:B-1----:R1:W2:Y:S02]  /*98d0*/  SYNCS.PHASECHK.TRANS64.TRYWAIT P0, [R0+URZ+0x78], R14 ;  /* 0x0000780e000075a7 */ /* 0x0022a400080011ff */
[----:B--2---:R-:W-:Y:S05]  /*98e0*/  @!P0 NANOSLEEP.SYNCS 0x989680 ;  /* 0x009896800000895d */ /* 0x004fea0003900000 */
[----:B------:R-:W2:Y:S02]  /*98f0*/  @!P0 SYNCS.PHASECHK.TRANS64 P0, [R0+URZ+0x78], R14 ;  /* 0x0000780e000085a7 */ /* 0x000ea400080010ff */
[----:B--2---:R-:W-:Y:S05]  /*9900*/  @!P0 BRA `(.L_x_166) ;  /* 0xfffffffc00f08947 */ /* 0x004fea000383ffff */
[----:B------:R-:W-:Y:S05]  /*9910*/  BRA `(.L_x_167) ;  /* 0xffffffb0000c7947 */ /* 0x000fea000383ffff */
.L_x_79:
[----:B------:R-:W-:-:S07]  /*9920*/  MOV R0, UR7 ;  /* 0x0000000700007c02 */ /* 0x000fce0008000f00 */
.L_x_168:
[----:B-1----:R1:W3:Y:S02]  /*9930*/  SYNCS.PHASECHK.TRANS64.TRYWAIT P0, [R0+URZ+0x60], R2 ;  /* 0x00006002000075a7 */ /* 0x0022e400080011ff */
[----:B---3--:R-:W-:Y:S05]  /*9940*/  @!P0 NANOSLEEP.SYNCS 0x989680 ;  /* 0x009896800000895d */ /* 0x008fea0003900000 */
[----:B------:R-:W3:Y:S02]  /*9950*/  @!P0 SYNCS.PHASECHK.TRANS64 P0, [R0+URZ+0x60], R2 ;  /* 0x00006002000085a7 */ /* 0x000ee400080010ff */
[----:B---3--:R-:W-:Y:S05]  /*9960*/  @!P0 BRA `(.L_x_168) ;  /* 0xfffffffc00f08947 */ /* 0x008fea000383ffff */
[----:B------:R-:W-:Y:S05]  /*9970*/  BRA `(.L_x_169) ;  /* 0xffffffb0007c7947 */ /* 0x000fea000383ffff */
.L_x_80:
[----:B-1----:R-:W-:-:S07]  /*9980*/  MOV R0, UR7 ;  /* 0x0000000700007c02 */ /* 0x002fce0008000f00 */
.L_x_170:
[----:B-1----:R1:W3:Y:S02]  /*9990*/  SYNCS.PHASECHK.TRANS64.TRYWAIT P0, [R0+URZ+0x68], R2 ;  /* 0x00006802000075a7 */ /* 0x0022e400080011ff */
[----:B---3--:R-:W-:Y:S05]  /*99a0*/  @!P0 NANOSLEEP.SYNCS 0x989680 ;  /* 0x009896800000895d */ /* 0x008fea0003900000 */
[----:B------:R-:W3:Y:S02]  /*99b0*/  @!P0 SYNCS.PHASECHK.TRANS64 P0, [R0+URZ+0x68], R2 ;  /* 0x00006802000085a7 */ /* 0x000ee400080010ff */
[----:B---3--:R-:W-:Y:S05]  /*99c0*/  @!P0 BRA `(.L_x_170) ;  /* 0xfffffffc00f08947 */ /* 0x008fea000383ffff */
[----:B------:R-:W-:Y:S05]  /*99d0*/  BRA `(.L_x_171) ;  /* 0xffffffb0006c7947 */ /* 0x000fea000383ffff */
.L_x_81:
[----:B-1----:R-:W-:-:S07]  /*99e0*/  MOV R0, UR7 ;  /* 0x0000000700007c02 */ /* 0x002fce0008000f00 */
.L_x_172:
[----:B-1----:R1:W3:Y:S02]  /*99f0*/  SYNCS.PHASECHK.TRANS64.TRYWAIT P0, [R0+URZ+0x70], R2 ;  /* 0x00007002000075a7 */ /* 0x0022e400080011ff */
[----:B---3--:R-:W-:Y:S05]  /*9a00*/  @!P0 NANOSLEEP.SYNCS 0x989680 ;  /* 0x009896800000895d */ /* 0x008fea0003900000 */
[----:B------:R-:W3:Y:S02]  /*9a10*/  @!P0 SYNCS.PHASECHK.TRANS64 P0, [R0+URZ+0x70], R2 ;  /* 0x00007002000085a7 */ /* 0x000ee400080010ff */
[----:B---3--:R-:W-:Y:S05]  /*9a20*/  @!P0 BRA `(.L_x_172) ;  /* 0xfffffffc00f08947 */ /* 0x008fea000383ffff */
[----:B------:R-:W-:Y:S05]  /*9a30*/  BRA `(.L_x_173) ;  /* 0xffffffb0005c7947 */ /* 0x000fea000383ffff */
.L_x_83:
[----:B--2---:R2:W4:Y:S02]  /*9a40*/  SYNCS.PHASECHK.TRANS64.TRYWAIT P0, [R0+URZ+0x90], R2 ;  /* 0x00009002000075a7 */ /* 0x00452400080011ff */
[----:B----4-:R-:W-:Y:S05]  /*9a50*/  @!P0 NANOSLEEP.SYNCS 0x989680 ;  /* 0x009896800000895d */ /* 0x010fea0003900000 */
[----:B------:R-:W4:Y:S02]  /*9a60*/  @!P0 SYNCS.PHASECHK.TRANS64 P0, [R0+URZ+0x90], R2 ;  /* 0x00009002000085a7 */ /* 0x000f2400080010ff */
[----:B----4-:R-:W-:Y:S05]  /*9a70*/  @!P0 BRA `(.L_x_83) ;  /* 0xfffffffc00f08947 */ /* 0x010fea000383ffff */
[----:B------:R-:W-:Y:S05]  /*9a80*/  BRA `(.L_x_174) ;  /* 0xffffffb400307947 */ /* 0x000fea000383ffff */
.L_x_94:
[----:B-1----:R-:W-:Y:S04]  /*9a90*/  MOV R0, UR36 ;  /* 0x0000002400007c02 */ /* 0x002fe80008000f00 */
[----:B------:R1:W3:Y:S03]  /*9aa0*/  SYNCS.PHASECHK.TRANS64.TRYWAIT P1, [R0+URZ+0x40], R3 ;  /* 0x00004003000075a7 */ /* 0x0002e600080211ff */
[----:B---3--:R-:W-:Y:S05]  /*9ab0*/  @!P1 NANOSLEEP.SYNCS 0x989680 ;  /* 0x009896800000995d */ /* 0x008fea0003900000 */
[----:B------:R-:W3:Y:S02]  /*9ac0*/  @!P1 SYNCS.PHASECHK.TRANS64 P1, [R0+URZ+0x40], R3 ;  /* 0x00004003000095a7 */ /* 0x000ee400080210ff */
[----:B---3--:R-:W-:Y:S05]  /*9ad0*/  @!P1 BRA `(.L_x_94) ;  /* 0xfffffffc00ec9947 */ /* 0x008fea000383ffff */
[----:B------:R-:W-:Y:S05]  /*9ae0*/  BRA `(.L_x_93) ;  /* 0xffffffc000687947 */ /* 0x000fea000383ffff */
.L_x_96:
[----:B-1----:R1:W2:Y:S02]  /*9af0*/  SYNCS.PHASECHK.TRANS64.TRYWAIT P0, [R64+URZ+0xb0], R2 ;  /* 0x0000b002400075a7 */ /* 0x0022a400080011ff */
[----:B--2---:R-:W-:Y:S05]  /*9b00*/  @!P0 NANOSLEEP.SYNCS 0x989680 ;  /* 0x009896800000895d */ /* 0x004fea0003900000 */
[----:B------:R-:W2:Y:S02]  /*9b10*/  @!P0 SYNCS.PHASECHK.TRANS64 P0, [R64+URZ+0xb0], R2 ;  /* 0x0000b002400085a7 */ /* 0x000ea400080010ff */
[----:B--2---:R-:W-:Y:S05]  /*9b20*/  @!P0 BRA `(.L_x_96) ;  /* 0xfffffffc00f08947 */ /* 0x004fea000383ffff */
[----:B------:R-:W-:Y:S05]  /*9b30*/  BRA `(.L_x_95) ;  /* 0xffffffc000947947 */ /* 0x000fea000383ffff */
.L_x_105:
[----:B--2---:R2:W3:Y:S02]  /*9b40*/  SYNCS.PHASECHK.TRANS64.TRYWAIT P0, [R2+URZ+0x40], R0 ;  /* 0x00004000020075a7 */ /* 0x0044e400080011ff */
[----:B---3--:R-:W-:Y:S05]  /*9b50*/  @!P0 NANOSLEEP.SYNCS 0x989680 ;  /* 0x009896800000895d */ /* 0x008fea0003900000 */
[----:B------:R-:W3:Y:S02]  /*9b60*/  @!P0 SYNCS.PHASECHK.TRANS64 P0, [R2+URZ+0x40], R0 ;  /* 0x00004000020085a7 */ /* 0x000ee400080010ff */
[----:B---3--:R-:W-:Y:S05]  /*9b70*/  @!P0 BRA `(.L_x_105) ;  /* 0xfffffffc00f08947 */ /* 0x008fea000383ffff */
[----:B------:R-:W-:Y:S05]  /*9b80*/  BRA `(.L_x_104) ;  /* 0xffffffcc00787947 */ /* 0x000fea000383ffff */
.L_x_113:
[----:B--2---:R2:W3:Y:S02]  /*9b90*/  SYNCS.PHASECHK.TRANS64.TRYWAIT P0, [R0+URZ+0x40], R5 ;  /* 0x00004005000075a7 */ /* 0x0044e400080011ff */
[----:B---3--:R-:W-:Y:S05]  /*9ba0*/  @!P0 NANOSLEEP.SYNCS 0x989680 ;  /* 0x009896800000895d */ /* 0x008fea0003900000 */
[----:B------:R-:W3:Y:S02]  /*9bb0*/  @!P0 SYNCS.PHASECHK.TRANS64 P0, [R0+URZ+0x40], R5 ;  /* 0x00004005000085a7 */ /* 0x000ee400080010ff */
[----:B---3--:R-:W-:Y:S05]  /*9bc0*/  @!P0 BRA `(.L_x_113) ;  /* 0xfffffffc00f08947 */ /* 0x008fea000383ffff */
[----:B------:R-:W-:Y:S05]  /*9bd0*/  BRA `(.L_x_112) ;  /* 0xffffffd8007c7947 */ /* 0x000fea000383ffff */
.L_x_121:
[----:B--2---:R2:W3:Y:S02]  /*9be0*/  SYNCS.PHASECHK.TRANS64.TRYWAIT P0, [R2+URZ+0x40], R0 ;  /* 0x00004000020075a7 */ /* 0x0044e400080011ff */
[----:B---3--:R-:W-:Y:S05]  /*9bf0*/  @!P0 NANOSLEEP.SYNCS 0x989680 ;  /* 0x009896800000895d */ /* 0x008fea0003900000 */
[----:B------:R-:W3:Y:S02]  /*9c00*/  @!P0 SYNCS.PHASECHK.TRANS64 P0, [R2+URZ+0x40], R0 ;  /* 0x00004000020085a7 */ /* 0x000ee400080010ff */
[----:B---3--:R-:W-:Y:S05]  /*9c10*/  @!P0 BRA `(.L_x_121) ;  /* 0xfffffffc00f08947 */ /* 0x008fea000383ffff */
[----:B------:R-:W-:Y:S05]  /*9c20*/  BRA `(.L_x_120) ;  /* 0xffffffe400807947 */ /* 0x000fea000383ffff */
        .weak           $__internal_0_$__cuda_sm10x_tcgen05_guardrail_trap_col_being_dealloced_not_returned_by_alloc
        .type           $__internal_0_$__cuda_sm10x_tcgen05_guardrail_trap_col_being_dealloced_not_returned_by_alloc,@function
        .size           $__internal_0_$__cuda_sm10x_tcgen05_guardrail_trap_col_being_dealloced_not_returned_by_alloc,($__internal_1_$__cuda_sm10x_tcgen05_guardrail_trap_phase_invalid_during_alloc - $__internal_0_$__cuda_sm10x_tcgen05_guardrail_trap_col_being_dealloced_not_returned_by_alloc)
$__internal_0_$__cuda_sm10x_tcgen05_guardrail_trap_col_being_dealloced_not_returned_by_alloc:
[----:B------:R-:W-:Y:S05]  /*9c30*/  BPT.TRAP 0x1 ;  /* 0x000000040000795c */ /* 0x000fea0000300000 */
[----:B------:R-:W-:-:S04]  /*9c40*/  HFMA2 R3, -RZ, RZ, 0, 0 ;  /* 0x00000000ff037431 */ /* 0x000fc800000001ff */
[----:B------:R-:W-:Y:S05]  /*9c50*/  RET.REL.NODEC R2 `(_ZN7cutlass13device_kernelINS_4gemm6kernel13GemmUniversalIN4cute5tupleIJiiiiEEENS1_10collective13CollectiveMmaINS1_35MainloopSm100TmaUmmaWarpSpecializedILi4ELi2ELi4ENS5_IJNS4_1CILi1EEESB_SB_EEEEENS5_IJNSA_ILi64EEENSA_ILi256EEESE_EEENS_10bfloat16_tENS5_IJSB_llEEESH_SI_NS4_8TiledMMAINS4_8MMA_AtomIJNS4_20SM100_MMA_F16BF16_SSISH_SH_fLi64ELi256ELNS4_4UMMA5MajorE1ELSN_1ELNSM_7ScaleInE0ELSO_0EEEEEENS4_6LayoutISC_NS5_IJNSA_ILi0EEESS_SS_EEEEENS5_IJNS4_10UnderscoreESV_SV_EEEEENS4_13SM90_TMA_LOADENS4_14ComposedLayoutINS4_7SwizzleILi3ELi4ELi3EEENS4_18smem_ptr_flag_bitsILi16EEENSR_INS5_IJSE_NSA_ILi8EEEEEENS5_IJSB_SE_EEEEEEEvNS4_8identityESY_S18_vS19_EENS_8epilogue10collective18CollectiveEpilogueINS1B_23Sm100TmaWarpSpecializedILi4ELi2ELi32ELb1ELb0EEEJSG_NS5_IJNSR_ISE_SB_EES1G_EEESH_NS5_IJlSB_lEEESH_S1I_NS1B_6fusion15FusionCallbacksIS1F_NS1J_17LinearCombinationISH_fSH_fLNS_15FloatRoundStyleE2EEESG_S1H_JEEENS4_5SM1004TMEM4LOAD26SM100_TMEM_LOAD_16dp256b8xESY_NSZ_IS11_S13_NSR_INS5_IJS14_SE_EEENS5_IJSE_SB_EEEEEEENS4_17SM75_U32x4_LDSM_NENS4_14SM90_TMA_STOREES1W_NS4_17SM90_U32x4_STSM_NENS4_39AutoVectorizingCopyWithAssumedAlignmentILi128EEEEEEvvEEEEvNT_6ParamsE) ;  /* 0xffffff6002e87950 */ /* 0x000fea0003c3ffff */
        .weak           $__internal_1_$__cuda_sm10x_tcgen05_guardrail_trap_phase_invalid_during_alloc
        .type           $__internal_1_$__cuda_sm10x_tcgen05_guardrail_trap_phase_invalid_during_alloc,@function
        .size           $__internal_1_$__cuda_sm10x_tcgen05_guardrail_trap_phase_invalid_during_alloc,($__internal_2_$__cuda_sm10x_tcgen05_guardrail_trap_unallocated_columns_being_dealloced - $__internal_1_$__cuda_sm10x_tcgen05_guardrail_trap_phase_invalid_during_alloc)
$__internal_1_$__cuda_sm10x_tcgen05_guardrail_trap_phase_invalid_during_alloc:
[----:B------:R-:W-:Y:S05]  /*9c60*/  BPT.TRAP 0x1 ;  /* 0x000000040000795c */ /* 0x000fea0000300000 */
[----:B------:R-:W-:-:S04]  /*9c70*/  MOV R3, 0x0 ;  /* 0x0000000000037802 */ /* 0x000fc80000000f00 */
[----:B------:R-:W-:Y:S05]  /*9c80*/  RET.REL.NODEC R2 `(_ZN7cutlass13device_kernelINS_4gemm6kernel13GemmUniversalIN4cute5tupleIJiiiiEEENS1_10collective13CollectiveMmaINS1_35MainloopSm100TmaUmmaWarpSpecializedILi4ELi2ELi4ENS5_IJNS4_1CILi1EEESB_SB_EEEEENS5_IJNSA_ILi64EEENSA_ILi256EEESE_EEENS_10bfloat16_tENS5_IJSB_llEEESH_SI_NS4_8TiledMMAINS4_8MMA_AtomIJNS4_20SM100_MMA_F16BF16_SSISH_SH_fLi64ELi256ELNS4_4UMMA5MajorE1ELSN_1ELNSM_7ScaleInE0ELSO_0EEEEEENS4_6LayoutISC_NS5_IJNSA_ILi0EEESS_SS_EEEEENS5_IJNS4_10UnderscoreESV_SV_EEEEENS4_13SM90_TMA_LOADENS4_14ComposedLayoutINS4_7SwizzleILi3ELi4ELi3EEENS4_18smem_ptr_flag_bitsILi16EEENSR_INS5_IJSE_NSA_ILi8EEEEEENS5_IJSB_SE_EEEEEEEvNS4_8identityESY_S18_vS19_EENS_8epilogue10collective18CollectiveEpilogueINS1B_23Sm100TmaWarpSpecializedILi4ELi2ELi32ELb1ELb0EEEJSG_NS5_IJNSR_ISE_SB_EES1G_EEESH_NS5_IJlSB_lEEESH_S1I_NS1B_6fusion15FusionCallbacksIS1F_NS1J_17LinearCombinationISH_fSH_fLNS_15FloatRoundStyleE2EEESG_S1H_JEEENS4_5SM1004TMEM4LOAD26SM100_TMEM_LOAD_16dp256b8xESY_NSZ_IS11_S13_NSR_INS5_IJS14_SE_EEENS5_IJSE_SB_EEEEEEENS4_17SM75_U32x4_LDSM_NENS4_14SM90_TMA_STOREES1W_NS4_17SM90_U32x4_STSM_NENS4_39AutoVectorizingCopyWithAssumedAlignmentILi128EEEEEEvvEEEEvNT_6ParamsE) ;  /* 0xffffff6002dc7950 */ /* 0x000fea0003c3ffff */
        .weak           $__internal_2_$__cuda_sm10x_tcgen05_guardrail_trap_unallocated_columns_being_dealloced
        .type           $__internal_2_$__cuda_sm10x_tcgen05_guardrail_trap_unallocated_columns_being_dealloced,@function
        .size           $__internal_2_$__cuda_sm10x_tcgen05_guardrail_trap_unallocated_columns_being_dealloced,(.L_x_176 - $__internal_2_$__cuda_sm10x_tcgen05_guardrail_trap_unallocated_columns_being_dealloced)
$__internal_2_$__cuda_sm10x_tcgen05_guardrail_trap_unallocated_columns_being_dealloced:
[----:B------:R-:W-:Y:S05]  /*9c90*/  BPT.TRAP 0x1 ;  /* 0x000000040000795c */ /* 0x000fea0000300000 */
[----:B------:R-:W-:-:S04]  /*9ca0*/  HFMA2 R3, -RZ, RZ, 0, 0 ;  /* 0x00000000ff037431 */ /* 0x000fc800000001ff */
[----:B------:R-:W-:Y:S05]  /*9cb0*/  RET.REL.NODEC R2 `(_ZN7cutlass13device_kernelINS_4gemm6kernel13GemmUniversalIN4cute5tupleIJiiiiEEENS1_10collective13CollectiveMmaINS1_35MainloopSm100TmaUmmaWarpSpecializedILi4ELi2ELi4ENS5_IJNS4_1CILi1EEESB_SB_EEEEENS5_IJNSA_ILi64EEENSA_ILi256EEESE_EEENS_10bfloat16_tENS5_IJSB_llEEESH_SI_NS4_8TiledMMAINS4_8MMA_AtomIJNS4_20SM100_MMA_F16BF16_SSISH_SH_fLi64ELi256ELNS4_4UMMA5MajorE1ELSN_1ELNSM_7ScaleInE0ELSO_0EEEEEENS4_6LayoutISC_NS5_IJNSA_ILi0EEESS_SS_EEEEENS5_IJNS4_10UnderscoreESV_SV_EEEEENS4_13SM90_TMA_LOADENS4_14ComposedLayoutINS4_7SwizzleILi3ELi4ELi3EEENS4_18smem_ptr_flag_bitsILi16EEENSR_INS5_IJSE_NSA_ILi8EEEEEENS5_IJSB_SE_EEEEEEEvNS4_8identityESY_S18_vS19_EENS_8epilogue10collective18CollectiveEpilogueINS1B_23Sm100TmaWarpSpecializedILi4ELi2ELi32ELb1ELb0EEEJSG_NS5_IJNSR_ISE_SB_EES1G_EEESH_NS5_IJlSB_lEEESH_S1I_NS1B_6fusion15FusionCallbacksIS1F_NS1J_17LinearCombinationISH_fSH_fLNS_15FloatRoundStyleE2EEESG_S1H_JEEENS4_5SM1004TMEM4LOAD26SM100_TMEM_LOAD_16dp256b8xESY_NSZ_IS11_S13_NSR_INS5_IJS14_SE_EEENS5_IJSE_SB_EEEEEEENS4_17SM75_U32x4_LDSM_NENS4_14SM90_TMA_STOREES1W_NS4_17SM90_U32x4_STSM_NENS4_39AutoVectorizingCopyWithAssumedAlignmentILi128EEEEEEvvEEEEvNT_6ParamsE) ;  /* 0xffffff6002d07950 */ /* 0x000fea0003c3ffff */
.L_x_175:
[----:B------:R-:W-:-:S00]  /*9cc0*/  BRA `(.L_x_175) ;  /* 0xfffffffc00fc7947 */ /* 0x000fc0000383ffff */
[----:B------:R-:W-:-:S00]  /*9cd0*/  NOP ;  /* 0x0000000000007918 */ /* 0x000fc00000000000 */
        /* <DEDUP_REMOVED lines=10> */
.L_x_176:


//--------------------- .nv.global.init           --------------------------
	.section	.nv.global.init,"aw",@progbits
.nv.global.init:
	.type		$str$27,@object
	.size		$str$27,($str$28 - $str$27)
$str$27:
        /*0000*/ 	.byte	0x28, 0x61, 0x64, 0x64, 0x72, 0x65, 0x73, 0x73, 0x20, 0x26, 0x20, 0x6d, 0x61, 0x73, 0x6b, 0x29
        /*0010*/ 	.byte	0x20, 0x3d, 0x3d, 0x20, 0x30, 0x00
	.type		$str$28,@object
	.size		$str$28,($str$26 - $str$28)
$str$28:
        /*0016*/ 	.byte	0x2f, 0x74, 0x6d, 0x70, 0x2f, 0x63, 0x75, 0x74, 0x6c, 0x61, 0x73, 0x73, 0x5f, 0x73, 0x77, 0x65
        /*0026*/ 	.byte	0x65, 0x70, 0x5f, 0x73, 0x72, 0x63, 0x2f, 0x69, 0x6e, 0x63, 0x6c, 0x75, 0x64, 0x65, 0x2f, 0x63
        /*0036*/ 	.byte	0x75, 0x74, 0x65, 0x2f, 0x70, 0x6f, 0x69, 0x6e, 0x74, 0x65, 0x72, 0x5f, 0x66, 0x6c, 0x61, 0x67
        /*0046*/ 	.byte	0x67, 0x65, 0x64, 0x2e, 0x68, 0x70, 0x70, 0x00
	.type		$str$26,@object
	.size		$str$26,($str$25 - $str$26)
$str$26:
        /*004e*/ 	.byte	0x2f, 0x74, 0x6d, 0x70, 0x2f, 0x63, 0x75, 0x74, 0x6c, 0x61, 0x73, 0x73, 0x5f, 0x73, 0x77, 0x65
        /*005e*/ 	.byte	0x65, 0x70, 0x5f, 0x73, 0x72, 0x63, 0x2f, 0x69, 0x6e, 0x63, 0x6c, 0x75, 0x64, 0x65, 0x2f, 0x63
        /*006e*/ 	.byte	0x75, 0x74, 0x65, 0x2f, 0x61, 0x74, 0x6f, 0x6d, 0x2f, 0x63, 0x6f, 0x70, 0x79, 0x5f, 0x74, 0x72
        /*007e*/ 	.byte	0x61, 0x69, 0x74, 0x73, 0x5f, 0x73, 0x6d, 0x31, 0x30, 0x30, 0x2e, 0x68, 0x70, 0x70, 0x00
	.type		$str$25,@object
	.size		$str$25,(__unnamed_1 - $str$25)
$str$25:
        /*008d*/ 	.byte	0x28, 0x28, 0x75, 0x69, 0x6e, 0x74, 0x33, 0x32, 0x5f, 0x74, 0x28, 0x74, 0x68, 0x72, 0x65, 0x61
        /*009d*/ 	.byte	0x64, 0x49, 0x64, 0x78, 0x2e, 0x78, 0x29, 0x20, 0x2f, 0x20, 0x33, 0x32, 0x29, 0x20, 0x25, 0x20
        /*00ad*/ 	.byte	0x34, 0x29, 0x20, 0x3d, 0x3d, 0x20, 0x28, 0x28, 0x28, 0x74, 0x6d, 0x65, 0x6d, 0x5f, 0x61, 0x64
        /*00bd*/ 	.byte	0x64, 0x72, 0x20, 0x3e, 0x3e, 0x20, 0x31, 0x36, 0x29, 0x20, 0x2f, 0x20, 0x33, 0x32, 0x29, 0x20
        /*00cd*/ 	.byte	0x25, 0x20, 0x34, 0x29, 0x00
	.type		__unnamed_1,@object
	.size		__unnamed_1,(__unnamed_2 - __unnamed_1)
__unnamed_1:
        /*00d2*/ 	.byte	0x61, 0x75, 0x74, 0x6f, 0x20, 0x63, 0x75, 0x74, 0x65, 0x3a, 0x3a, 0x61, 0x73, 0x5f, 0x70, 0x6f
        /* <DEDUP_REMOVED lines=24> */
        /*0262*/ 	.byte	0x30, 0x39, 0x36, 0x3e, 0x3e, 0x3e, 0x3e, 0x5d, 0x00
	.type		__unnamed_2,@object
	.size		__unnamed_2,(.L_2 - __unnamed_2)
__unnamed_2:
        /* <DEDUP_REMOVED lines=46> */
        /*054b*/ 	.byte	0x75, 0x74, 0x65, 0x3a, 0x3a, 0x43, 0x3c, 0x30, 0x3e, 0x3e, 0x3e, 0x3e, 0x5d, 0x00
.L_2:


//--------------------- .nv.shared._ZN7cutlass13device_kernelINS_4gemm6kernel13GemmUniversalIN4cute5tupleIJiiiiEEENS1_10collective13CollectiveMmaINS1_35MainloopSm100TmaUmmaWarpSpecializedILi4ELi2ELi4ENS5_IJNS4_1CILi1EEESB_SB_EEEEENS5_IJNSA_ILi64EEENSA_ILi256EEESE_EEENS_10bfloat16_tENS5_IJSB_llEEESH_SI_NS4_8TiledMMAINS4_8MMA_AtomIJNS4_20SM100_MMA_F16BF16_SSISH_SH_fLi64ELi256ELNS4_4UMMA5MajorE1ELSN_1ELNSM_7ScaleInE0ELSO_0EEEEEENS4_6LayoutISC_NS5_IJNSA_ILi0EEESS_SS_EEEEENS5_IJNS4_10UnderscoreESV_SV_EEEEENS4_13SM90_TMA_LOADENS4_14ComposedLayoutINS4_7SwizzleILi3ELi4ELi3EEENS4_18smem_ptr_flag_bitsILi16EEENSR_INS5_IJSE_NSA_ILi8EEEEEENS5_IJSB_SE_EEEEEEEvNS4_8identityESY_S18_vS19_EENS_8epilogue10collective18CollectiveEpilogueINS1B_23Sm100TmaWarpSpecializedILi4ELi2ELi32ELb1ELb0EEEJSG_NS5_IJNSR_ISE_SB_EES1G_EEESH_NS5_IJlSB_lEEESH_S1I_NS1B_6fusion15FusionCallbacksIS1F_NS1J_17LinearCombinationISH_fSH_fLNS_15FloatRoundStyleE2EEESG_S1H_JEEENS4_5SM1004TMEM4LOAD26SM100_TMEM_LOAD_16dp256b8xESY_NSZ_IS11_S13_NSR_INS5_IJS14_SE_EEENS5_IJSE_SB_EEEEEEENS4_17SM75_U32x4_LDSM_NENS4_14SM90_TMA_STOREES1W_NS4_17SM90_U32x4_STSM_NENS4_39AutoVectorizingCopyWithAssumedAlignmentILi128EEEEEEvvEEEEvNT_6ParamsE --------------------------
	.section	.nv.shared._ZN7cutlass13device_kernelINS_4gemm6kernel13GemmUniversalIN4cute5tupleIJiiiiEEENS1_10collective13CollectiveMmaINS1_35MainloopSm100TmaUmmaWarpSpecializedILi4ELi2ELi4ENS5_IJNS4_1CILi1EEESB_SB_EEEEENS5_IJNSA_ILi64EEENSA_ILi256EEESE_EEENS_10bfloat16_tENS5_IJSB_llEEESH_SI_NS4_8TiledMMAINS4_8MMA_AtomIJNS4_20SM100_MMA_F16BF16_SSISH_SH_fLi64ELi256ELNS4_4UMMA5MajorE1ELSN_1ELNSM_7ScaleInE0ELSO_0EEEEEENS4_6LayoutISC_NS5_IJNSA_ILi0EEESS_SS_EEEEENS5_IJNS4_10UnderscoreESV_SV_EEEEENS4_13SM90_TMA_LOADENS4_14ComposedLayoutINS4_7SwizzleILi3ELi4ELi3EEENS4_18smem_ptr_flag_bitsILi16EEENSR_INS5_IJSE_NSA_ILi8EEEEEENS5_IJSB_SE_EEEEEEEvNS4_8identityESY_S18_vS19_EENS_8epilogue10collective18CollectiveEpilogueINS1B_23Sm100TmaWarpSpecializedILi4ELi2ELi32ELb1ELb0EEEJSG_NS5_IJNSR_ISE_SB_EES1G_EEESH_NS5_IJlSB_lEEESH_S1I_NS1B_6fusion15FusionCallbacksIS1F_NS1J_17LinearCombinationISH_fSH_fLNS_15FloatRoundStyleE2EEESG_S1H_JEEENS4_5SM1004TMEM4LOAD26SM100_TMEM_LOAD_16dp256b8xESY_NSZ_IS11_S13_NSR_INS5_IJS14_SE_EEENS5_IJSE_SB_EEEEEEENS4_17SM75_U32x4_LDSM_NENS4_14SM90_TMA_STOREES1W_NS4_17SM90_U32x4_STSM_NENS4_39AutoVectorizingCopyWithAssumedAlignmentILi128EEEEEEvvEEEEvNT_6ParamsE,"aw",@nobits
	.sectionflags	@""
	.align	16
	.zero		1024


//--------------------- .nv.shared.reserved.0     --------------------------
	.section	.nv.shared.reserved.0,"aw",@nobits
	.weak		__nv_reservedSMEM_offset_0_alias
	.size		__nv_reservedSMEM_offset_0_alias, 0, 64
	.other		__nv_reservedSMEM_offset_0_alias,@"STO_CUDA_RESERVED_SHARED STV_DEFAULT"
__nv_reservedSMEM_offset_0_alias:
	.zero		0
.nv.shared.reserved.0:
	.zero		64
	.weak		__nv_reservedSMEM_tcgen05_partition
	.type		__nv_reservedSMEM_tcgen05_partition,@object
	.size		__nv_reservedSMEM_tcgen05_partition,(.L_0 - __nv_reservedSMEM_tcgen05_partition)
__nv_reservedSMEM_tcgen05_partition:
	.zero		32
.L_0:


//--------------------- .nv.global                --------------------------
	.section	.nv.global,"aw",@nobits
.nv.global:
	.type		_ZN40_INTERNAL_4b59e570_4_k_cu_54055d69_319474cute1_E,@object
	.size		_ZN40_INTERNAL_4b59e570_4_k_cu_54055d69_319474cute1_E,(_ZN40_INTERNAL_4b59e570_4_k_cu_54055d69_319474cuda3std3__45__cpo6cbeginE - _ZN40_INTERNAL_4b59e570_4_k_cu_54055d69_319474cute1_E)
_ZN40_INTERNAL_4b59e570_4_k_cu_54055d69_319474cute1_E:
	.zero		1
	.type		_ZN40_INTERNAL_4b59e570_4_k_cu_54055d69_319474cuda3std3__45__cpo6cbeginE,@object
	.size		_ZN40_INTERNAL_4b59e570_4_k_cu_54055d69_319474cuda3std3__45__cpo6cbeginE,(_ZN40_INTERNAL_4b59e570_4_k_cu_54055d69_319474cuda3std3__48in_placeE - _ZN40_INTERNAL_4b59e570_4_k_cu_54055d69_319474cuda3std3__45__cpo6cbeginE)
_ZN40_INTERNAL_4b59e570_4_k_cu_54055d69_319474cuda3std3__45__cpo6cbeginE:
	.zero		1
	.type		_ZN40_INTERNAL_4b59e570_4_k_cu_54055d69_319474cuda3std3__48in_placeE,@object
	.size		_ZN40_INTERNAL_4b59e570_4_k_cu_54055d69_319474cuda3std3__48in_placeE,(_ZN40_INTERNAL_4b59e570_4_k_cu_54055d69_319474cuda3std6ranges3__45__cpo9iter_moveE - _ZN40_INTERNAL_4b59e570_4_k_cu_54055d69_319474cuda3std3__48in_placeE)
_ZN40_INTERNAL_4b59e570_4_k_cu_54055d69_319474cuda3std3__48in_placeE:
	.zero		1
	.type		_ZN40_INTERNAL_4b59e570_4_k_cu_54055d69_319474cuda3std6ranges3__45__cpo9iter_moveE,@object
	.size		_ZN40_INTERNAL_4b59e570_4_k_cu_54055d69_319474cuda3std6ranges3__45__cpo9iter_moveE,(_ZN40_INTERNAL_4b59e570_4_k_cu_54055d69_319474cuda3std3__45__cpo5beginE - _ZN40_INTERNAL_4b59e570_4_k_cu_54055d69_319474cuda3std6ranges3__45__cpo9iter_moveE)
_ZN40_INTERNAL_4b59e570_4_k_cu_54055d69_319474cuda3std6ranges3__45__cpo9iter_moveE:
	.zero		1
	.type		_ZN40_INTERNAL_4b59e570_4_k_cu_54055d69_319474cuda3std3__45__cpo5beginE,@object
	.size		_ZN40_INTERNAL_4b59e570_4_k_cu_54055d69_319474cuda3std3__45__cpo5beginE,(_ZN40_INTERNAL_4b59e570_4_k_cu_54055d69_319474cuda3std3__442_GLOBAL__N__4b59e570_4_k_cu_54055d69_319476ignoreE - _ZN40_INTERNAL_4b59e570_4_k_cu_54055d69_319474cuda3std3__45__cpo5beginE)
_ZN40_INTERNAL_4b59e570_4_k_cu_54055d69_319474cuda3std3__45__cpo5beginE:
	.zero		1
	.type		_ZN40_INTERNAL_4b59e570_4_k_cu_54055d69_319474cuda3std3__442_GLOBAL__N__4b59e570_4_k_cu_54055d69_319476ignoreE,@object
	.size		_ZN40_INTERNAL_4b59e570_4_k_cu_54055d69_319474cuda3std3__442_GLOBAL__N__4b59e570_4_k_cu_54055d69_319476ignoreE,(_ZN40_INTERNAL_4b59e570_4_k_cu_54055d69_319474cute7productE - _ZN40_INTERNAL_4b59e570_4_k_cu_54055d69_319474cuda3std3__442_GLOBAL__N__4b59e570_4_k_cu_54055d69_319476ignoreE)
_ZN40_INTERNAL_4b59e570_4_k_cu_54055d69_319474cuda3std3__442_GLOBAL__N__4b59e570_4_k_cu_54055d69_319476ignoreE:
	.zero		1
	.type		_ZN40_INTERNAL_4b59e570_4_k_cu_54055d69_319474cute7productE,@object
	.size		_ZN40_INTERNAL_4b59e570_4_k_cu_54055d69_319474cute7productE,(_ZN40_INTERNAL_4b59e570_4_k_cu_54055d69_319474cuda3std3__45__cpo3endE - _ZN40_INTERNAL_4b59e570_4_k_cu_54055d69_319474cute7productE)
_ZN40_INTERNAL_4b59e570_4_k_cu_54055d69_319474cute7productE:
	.zero		1
	.type		_ZN40_INTERNAL_4b59e570_4_k_cu_54055d69_319474cuda3std3__45__cpo3endE,@object
	.size		_ZN40_INTERNAL_4b59e570_4_k_cu_54055d69_319474cuda3std3__45__cpo3endE,(_ZN40_INTERNAL_4b59e570_4_k_cu_54055d69_319474cuda3std3__419piecewise_constructE - _ZN40_INTERNAL_4b59e570_4_k_cu_54055d69_319474cuda3std3__45__cpo3endE)
_ZN40_INTERNAL_4b59e570_4_k_cu_54055d69_319474cuda3std3__45__cpo3endE:
	.zero		1
	.type		_ZN40_INTERNAL_4b59e570_4_k_cu_54055d69_319474cuda3std3__419piecewise_constructE,@object
	.size		_ZN40_INTERNAL_4b59e570_4_k_cu_54055d69_319474cuda3std3__419piecewise_constructE,(_ZN40_INTERNAL_4b59e570_4_k_cu_54055d69_319474cuda3std3__45__cpo4cendE - _ZN40_INTERNAL_4b59e570_4_k_cu_54055d69_319474cuda3std3__419piecewise_constructE)
_ZN40_INTERNAL_4b59e570_4_k_cu_54055d69_319474cuda3std3__419piecewise_constructE:
	.zero		1
	.type		_ZN40_INTERNAL_4b59e570_4_k_cu_54055d69_319474cuda3std3__45__cpo4cendE,@object
	.size		_ZN40_INTERNAL_4b59e570_4_k_cu_54055d69_319474cuda3std3__45__cpo4cendE,(_ZN40_INTERNAL_4b59e570_4_k_cu_54055d69_319474cuda3std6ranges3__45__cpo4swapE - _ZN40_INTERNAL_4b59e570_4_k_cu_54055d69_319474cuda3std3__45__cpo4cendE)
_ZN40_INTERNAL_4b59e570_4_k_cu_54055d69_319474cuda3std3__45__cpo4cendE:
	.zero		1
	.type		_ZN40_INTERNAL_4b59e570_4_k_cu_54055d69_319474cuda3std6ranges3__45__cpo4swapE,@object
	.size		_ZN40_INTERNAL_4b59e570_4_k_cu_54055d69_319474cuda3std6ranges3__45__cpo4swapE,(.L_10 - _ZN40_INTERNAL_4b59e570_4_k_cu_54055d69_319474cuda3std6ranges3__45__cpo4swapE)
_ZN40_INTERNAL_4b59e570_4_k_cu_54055d69_319474cuda3std6ranges3__45__cpo4swapE:
	.zero		1
.L_10:


//--------------------- .nv.constant0._ZN7cutlass13device_kernelINS_4gemm6kernel13GemmUniversalIN4cute5tupleIJiiiiEEENS1_10collective13CollectiveMmaINS1_35MainloopSm100TmaUmmaWarpSpecializedILi4ELi2ELi4ENS5_IJNS4_1CILi1EEESB_SB_EEEEENS5_IJNSA_ILi64EEENSA_ILi256EEESE_EEENS_10bfloat16_tENS5_IJSB_llEEESH_SI_NS4_8TiledMMAINS4_8MMA_AtomIJNS4_20SM100_MMA_F16BF16_SSISH_SH_fLi64ELi256ELNS4_4UMMA5MajorE1ELSN_1ELNSM_7ScaleInE0ELSO_0EEEEEENS4_6LayoutISC_NS5_IJNSA_ILi0EEESS_SS_EEEEENS5_IJNS4_10UnderscoreESV_SV_EEEEENS4_13SM90_TMA_LOADENS4_14ComposedLayoutINS4_7SwizzleILi3ELi4ELi3EEENS4_18smem_ptr_flag_bitsILi16EEENSR_INS5_IJSE_NSA_ILi8EEEEEENS5_IJSB_SE_EEEEEEEvNS4_8identityESY_S18_vS19_EENS_8epilogue10collective18CollectiveEpilogueINS1B_23Sm100TmaWarpSpecializedILi4ELi2ELi32ELb1ELb0EEEJSG_NS5_IJNSR_ISE_SB_EES1G_EEESH_NS5_IJlSB_lEEESH_S1I_NS1B_6fusion15FusionCallbacksIS1F_NS1J_17LinearCombinationISH_fSH_fLNS_15FloatRoundStyleE2EEESG_S1H_JEEENS4_5SM1004TMEM4LOAD26SM100_TMEM_LOAD_16dp256b8xESY_NSZ_IS11_S13_NSR_INS5_IJS14_SE_EEENS5_IJSE_SB_EEEEEEENS4_17SM75_U32x4_LDSM_NENS4_14SM90_TMA_STOREES1W_NS4_17SM90_U32x4_STSM_NENS4_39AutoVectorizingCopyWithAssumedAlignmentILi128EEEEEEvvEEEEvNT_6ParamsE --------------------------
	.section	.nv.constant0._ZN7cutlass13device_kernelINS_4gemm6kernel13GemmUniversalIN4cute5tupleIJiiiiEEENS1_10collective13CollectiveMmaINS1_35MainloopSm100TmaUmmaWarpSpecializedILi4ELi2ELi4ENS5_IJNS4_1CILi1EEESB_SB_EEEEENS5_IJNSA_ILi64EEENSA_ILi256EEESE_EEENS_10bfloat16_tENS5_IJSB_llEEESH_SI_NS4_8TiledMMAINS4_8MMA_AtomIJNS4_20SM100_MMA_F16BF16_SSISH_SH_fLi64ELi256ELNS4_4UMMA5MajorE1ELSN_1ELNSM_7ScaleInE0ELSO_0EEEEEENS4_6LayoutISC_NS5_IJNSA_ILi0EEESS_SS_EEEEENS5_IJNS4_10UnderscoreESV_SV_EEEEENS4_13SM90_TMA_LOADENS4_14ComposedLayoutINS4_7SwizzleILi3ELi4ELi3EEENS4_18smem_ptr_flag_bitsILi16EEENSR_INS5_IJSE_NSA_ILi8EEEEEENS5_IJSB_SE_EEEEEEEvNS4_8identityESY_S18_vS19_EENS_8epilogue10collective18CollectiveEpilogueINS1B_23Sm100TmaWarpSpecializedILi4ELi2ELi32ELb1ELb0EEEJSG_NS5_IJNSR_ISE_SB_EES1G_EEESH_NS5_IJlSB_lEEESH_S1I_NS1B_6fusion15FusionCallbacksIS1F_NS1J_17LinearCombinationISH_fSH_fLNS_15FloatRoundStyleE2EEESG_S1H_JEEENS4_5SM1004TMEM4LOAD26SM100_TMEM_LOAD_16dp256b8xESY_NSZ_IS11_S13_NSR_INS5_IJS14_SE_EEENS5_IJSE_SB_EEEEEEENS4_17SM75_U32x4_LDSM_NENS4_14SM90_TMA_STOREES1W_NS4_17SM90_U32x4_STSM_NENS4_39AutoVectorizingCopyWithAssumedAlignmentILi128EEEEEEvvEEEEvNT_6ParamsE,"a",@progbits
	.sectionflags	@""
	.align	4
.nv.constant0._ZN7cutlass13device_kernelINS_4gemm6kernel13GemmUniversalIN4cute5tupleIJiiiiEEENS1_10collective13CollectiveMmaINS1_35MainloopSm100TmaUmmaWarpSpecializedILi4ELi2ELi4ENS5_IJNS4_1CILi1EEESB_SB_EEEEENS5_IJNSA_ILi64EEENSA_ILi256EEESE_EEENS_10bfloat16_tENS5_IJSB_llEEESH_SI_NS4_8TiledMMAINS4_8MMA_AtomIJNS4_20SM100_MMA_F16BF16_SSISH_SH_fLi64ELi256ELNS4_4UMMA5MajorE1ELSN_1ELNSM_7ScaleInE0ELSO_0EEEEEENS4_6LayoutISC_NS5_IJNSA_ILi0EEESS_SS_EEEEENS5_IJNS4_10UnderscoreESV_SV_EEEEENS4_13SM90_TMA_LOADENS4_14ComposedLayoutINS4_7SwizzleILi3ELi4ELi3EEENS4_18smem_ptr_flag_bitsILi16EEENSR_INS5_IJSE_NSA_ILi8EEEEEENS5_IJSB_SE_EEEEEEEvNS4_8identityESY_S18_vS19_EENS_8epilogue10collective18CollectiveEpilogueINS1B_23Sm100TmaWarpSpecializedILi4ELi2ELi32ELb1ELb0EEEJSG_NS5_IJNSR_ISE_SB_EES1G_EEESH_NS5_IJlSB_lEEESH_S1I_NS1B_6fusion15FusionCallbacksIS1F_NS1J_17LinearCombinationISH_fSH_fLNS_15FloatRoundStyleE2EEESG_S1H_JEEENS4_5SM1004TMEM4LOAD26SM100_TMEM_LOAD_16dp256b8xESY_NSZ_IS11_S13_NSR_INS5_IJS14_SE_EEENS5_IJSE_SB_EEEEEEENS4_17SM75_U32x4_LDSM_NENS4_14SM90_TMA_STOREES1W_NS4_17SM90_U32x4_STSM_NENS4_39AutoVectorizingCopyWithAssumedAlignmentILi128EEEEEEvvEEEEvNT_6ParamsE:
	.zero		2944


//--------------------- SYMBOLS --------------------------

	.type		.nv.reservedSmem.offset0,@object
	.size		.nv.reservedSmem.offset0,0x4
	.type		.nv.reservedSmem.cap,@object
	.size		.nv.reservedSmem.cap,0x4
	.type		__assertfail,@function
